//
// Generated by NVIDIA NVVM Compiler
//
// Compiler Build ID: CL-36424714
// Cuda compilation tools, release 13.0, V13.0.88
// Based on NVVM 20.0.0
//

.version 9.0
.target sm_100
.address_size 64

	// .globl	_Z7softmaxPfS_i
// _ZZ7softmaxPfS_iE7buf_max has been demoted
// _ZZ7softmaxPfS_iE7buf_sum has been demoted

.visible .entry _Z7softmaxPfS_i(
	.param .u64 .ptr .align 1 _Z7softmaxPfS_i_param_0,
	.param .u64 .ptr .align 1 _Z7softmaxPfS_i_param_1,
	.param .u32 _Z7softmaxPfS_i_param_2
)
{
	.reg .pred 	%p<63>;
	.reg .b32 	%r<129>;
	.reg .b32 	%f<168>;
	.reg .b64 	%rd<28>;
	// demoted variable
	.shared .align 4 .b8 _ZZ7softmaxPfS_iE7buf_max[128];
	// demoted variable
	.shared .align 4 .b8 _ZZ7softmaxPfS_iE7buf_sum[128];
	ld.param.u64 	%rd3, [_Z7softmaxPfS_i_param_0];
	ld.param.u64 	%rd4, [_Z7softmaxPfS_i_param_1];
	ld.param.u32 	%r37, [_Z7softmaxPfS_i_param_2];
	cvta.to.global.u64 	%rd1, %rd4;
	cvta.to.global.u64 	%rd2, %rd3;
	mov.u32 	%r38, %ctaid.x;
	mov.u32 	%r1, %ntid.x;
	mov.u32 	%r2, %tid.x;
	mad.lo.s32 	%r127, %r38, %r1, %r2;
	mov.u32 	%r39, %nctaid.x;
	mul.lo.s32 	%r4, %r39, %r1;
	setp.ge.s32 	%p1, %r127, %r37;
	mov.f32 	%f151, 0fFF7FFFFF;
	@%p1 bra 	$L__BB0_3;
	mov.f32 	%f151, 0fFF7FFFFF;
	mov.u32 	%r120, %r127;
$L__BB0_2:
	mul.wide.s32 	%rd5, %r120, 4;
	add.s64 	%rd6, %rd2, %rd5;
	ld.global.f32 	%f39, [%rd6];
	setp.gt.f32 	%p2, %f151, %f39;
	selp.f32 	%f151, %f151, %f39, %p2;
	add.s32 	%r120, %r120, %r4;
	setp.lt.s32 	%p3, %r120, %r37;
	@%p3 bra 	$L__BB0_2;
$L__BB0_3:
	mov.b32 	%r7, %f151;
	shfl.sync.down.b32	%r40|%p4, %r7, 16, 31, -1;
	mov.b32 	%f40, %r40;
	setp.gt.f32 	%p5, %f151, %f40;
	@%p5 bra 	$L__BB0_5;
	shfl.sync.down.b32	%r41|%p6, %r7, 16, 31, -1;
	mov.b32 	%f151, %r41;
$L__BB0_5:
	mov.b32 	%r8, %f151;
	shfl.sync.down.b32	%r42|%p7, %r8, 8, 31, -1;
	mov.b32 	%f41, %r42;
	setp.gt.f32 	%p8, %f151, %f41;
	@%p8 bra 	$L__BB0_7;
	shfl.sync.down.b32	%r43|%p9, %r8, 8, 31, -1;
	mov.b32 	%f151, %r43;
$L__BB0_7:
	mov.b32 	%r9, %f151;
	shfl.sync.down.b32	%r44|%p10, %r9, 4, 31, -1;
	mov.b32 	%f42, %r44;
	setp.gt.f32 	%p11, %f151, %f42;
	@%p11 bra 	$L__BB0_9;
	shfl.sync.down.b32	%r45|%p12, %r9, 4, 31, -1;
	mov.b32 	%f151, %r45;
$L__BB0_9:
	mov.b32 	%r10, %f151;
	shfl.sync.down.b32	%r46|%p13, %r10, 2, 31, -1;
	mov.b32 	%f43, %r46;
	setp.gt.f32 	%p14, %f151, %f43;
	@%p14 bra 	$L__BB0_11;
	shfl.sync.down.b32	%r47|%p15, %r10, 2, 31, -1;
	mov.b32 	%f151, %r47;
$L__BB0_11:
	mov.b32 	%r11, %f151;
	shfl.sync.down.b32	%r48|%p16, %r11, 1, 31, -1;
	mov.b32 	%f44, %r48;
	setp.gt.f32 	%p17, %f151, %f44;
	@%p17 bra 	$L__BB0_13;
	shfl.sync.down.b32	%r49|%p18, %r11, 1, 31, -1;
	mov.b32 	%f151, %r49;
$L__BB0_13:
	shr.u32 	%r12, %r2, 5;
	and.b32  	%r13, %r2, 31;
	setp.ne.s32 	%p19, %r13, 0;
	@%p19 bra 	$L__BB0_15;
	shl.b32 	%r50, %r12, 2;
	mov.u32 	%r51, _ZZ7softmaxPfS_iE7buf_max;
	add.s32 	%r52, %r51, %r50;
	st.shared.f32 	[%r52], %f151;
$L__BB0_15:
	bar.sync 	0;
	setp.gt.u32 	%p20, %r2, 31;
	@%p20 bra 	$L__BB0_30;
	shr.u32 	%r53, %r1, 5;
	setp.ge.u32 	%p21, %r13, %r53;
	mov.f32 	%f158, 0fFF7FFFFF;
	@%p21 bra 	$L__BB0_18;
	shl.b32 	%r54, %r13, 2;
	mov.u32 	%r55, _ZZ7softmaxPfS_iE7buf_max;
	add.s32 	%r56, %r55, %r54;
	ld.shared.f32 	%f158, [%r56];
$L__BB0_18:
	mov.b32 	%r14, %f158;
	shfl.sync.down.b32	%r57|%p22, %r14, 16, 31, -1;
	mov.b32 	%f46, %r57;
	setp.gt.f32 	%p23, %f158, %f46;
	@%p23 bra 	$L__BB0_20;
	shfl.sync.down.b32	%r58|%p24, %r14, 16, 31, -1;
	mov.b32 	%f158, %r58;
$L__BB0_20:
	mov.b32 	%r15, %f158;
	shfl.sync.down.b32	%r59|%p25, %r15, 8, 31, -1;
	mov.b32 	%f47, %r59;
	setp.gt.f32 	%p26, %f158, %f47;
	@%p26 bra 	$L__BB0_22;
	shfl.sync.down.b32	%r60|%p27, %r15, 8, 31, -1;
	mov.b32 	%f158, %r60;
$L__BB0_22:
	mov.b32 	%r16, %f158;
	shfl.sync.down.b32	%r61|%p28, %r16, 4, 31, -1;
	mov.b32 	%f48, %r61;
	setp.gt.f32 	%p29, %f158, %f48;
	@%p29 bra 	$L__BB0_24;
	shfl.sync.down.b32	%r62|%p30, %r16, 4, 31, -1;
	mov.b32 	%f158, %r62;
$L__BB0_24:
	mov.b32 	%r17, %f158;
	shfl.sync.down.b32	%r63|%p31, %r17, 2, 31, -1;
	mov.b32 	%f49, %r63;
	setp.gt.f32 	%p32, %f158, %f49;
	@%p32 bra 	$L__BB0_26;
	shfl.sync.down.b32	%r64|%p33, %r17, 2, 31, -1;
	mov.b32 	%f158, %r64;
$L__BB0_26:
	mov.b32 	%r18, %f158;
	shfl.sync.down.b32	%r65|%p34, %r18, 1, 31, -1;
	mov.b32 	%f50, %r65;
	setp.gt.f32 	%p35, %f158, %f50;
	@%p35 bra 	$L__BB0_28;
	shfl.sync.down.b32	%r66|%p36, %r18, 1, 31, -1;
	mov.b32 	%f158, %r66;
$L__BB0_28:
	setp.ne.s32 	%p37, %r13, 0;
	@%p37 bra 	$L__BB0_30;
	st.shared.f32 	[_ZZ7softmaxPfS_iE7buf_max], %f158;
$L__BB0_30:
	setp.ge.s32 	%p38, %r127, %r37;
	bar.sync 	0;
	mov.f32 	%f167, 0f00000000;
	ld.shared.f32 	%f26, [_ZZ7softmaxPfS_iE7buf_max];
	@%p38 bra 	$L__BB0_37;
	add.s32 	%r67, %r127, %r4;
	max.s32 	%r68, %r37, %r67;
	setp.lt.s32 	%p39, %r67, %r37;
	selp.u32 	%r69, 1, 0, %p39;
	add.s32 	%r70, %r67, %r69;
	sub.s32 	%r71, %r68, %r70;
	div.u32 	%r72, %r71, %r4;
	add.s32 	%r19, %r72, %r69;
	and.b32  	%r73, %r19, 3;
	setp.eq.s32 	%p40, %r73, 3;
	mov.f32 	%f167, 0f00000000;
	mov.u32 	%r123, %r127;
	@%p40 bra 	$L__BB0_34;
	add.s32 	%r74, %r19, 1;
	and.b32  	%r75, %r74, 3;
	neg.s32 	%r121, %r75;
	mov.f32 	%f167, 0f00000000;
	mov.u32 	%r123, %r127;
$L__BB0_33:
	.pragma "nounroll";
	mul.wide.s32 	%rd7, %r123, 4;
	add.s64 	%rd8, %rd2, %rd7;
	ld.global.f32 	%f55, [%rd8];
	sub.f32 	%f56, %f55, %f26;
	fma.rn.f32 	%f57, %f56, 0f3BBB989D, 0f3F000000;
	cvt.sat.f32.f32 	%f58, %f57;
	mov.f32 	%f59, 0f4B400001;
	mov.f32 	%f60, 0f437C0000;
	fma.rm.f32 	%f61, %f58, %f60, %f59;
	add.f32 	%f62, %f61, 0fCB40007F;
	neg.f32 	%f63, %f62;
	fma.rn.f32 	%f64, %f56, 0f3FB8AA3B, %f63;
	fma.rn.f32 	%f65, %f56, 0f32A57060, %f64;
	mov.b32 	%r76, %f61;
	shl.b32 	%r77, %r76, 23;
	mov.b32 	%f66, %r77;
	ex2.approx.ftz.f32 	%f67, %f65;
	mul.f32 	%f68, %f67, %f66;
	st.global.f32 	[%rd8], %f68;
	add.f32 	%f167, %f167, %f68;
	add.s32 	%r123, %r123, %r4;
	add.s32 	%r121, %r121, 1;
	setp.ne.s32 	%p41, %r121, 0;
	@%p41 bra 	$L__BB0_33;
$L__BB0_34:
	setp.lt.u32 	%p42, %r19, 3;
	@%p42 bra 	$L__BB0_37;
	mul.wide.s32 	%rd11, %r4, 4;
	shl.b32 	%r86, %r4, 2;
$L__BB0_36:
	mul.wide.s32 	%rd9, %r123, 4;
	add.s64 	%rd10, %rd2, %rd9;
	ld.global.f32 	%f69, [%rd10];
	sub.f32 	%f70, %f69, %f26;
	fma.rn.f32 	%f71, %f70, 0f3BBB989D, 0f3F000000;
	cvt.sat.f32.f32 	%f72, %f71;
	mov.f32 	%f73, 0f4B400001;
	mov.f32 	%f74, 0f437C0000;
	fma.rm.f32 	%f75, %f72, %f74, %f73;
	add.f32 	%f76, %f75, 0fCB40007F;
	neg.f32 	%f77, %f76;
	fma.rn.f32 	%f78, %f70, 0f3FB8AA3B, %f77;
	fma.rn.f32 	%f79, %f70, 0f32A57060, %f78;
	mov.b32 	%r78, %f75;
	shl.b32 	%r79, %r78, 23;
	mov.b32 	%f80, %r79;
	ex2.approx.ftz.f32 	%f81, %f79;
	mul.f32 	%f82, %f81, %f80;
	st.global.f32 	[%rd10], %f82;
	add.f32 	%f83, %f167, %f82;
	add.s64 	%rd12, %rd10, %rd11;
	ld.global.f32 	%f84, [%rd12];
	sub.f32 	%f85, %f84, %f26;
	fma.rn.f32 	%f86, %f85, 0f3BBB989D, 0f3F000000;
	cvt.sat.f32.f32 	%f87, %f86;
	fma.rm.f32 	%f88, %f87, %f74, %f73;
	add.f32 	%f89, %f88, 0fCB40007F;
	neg.f32 	%f90, %f89;
	fma.rn.f32 	%f91, %f85, 0f3FB8AA3B, %f90;
	fma.rn.f32 	%f92, %f85, 0f32A57060, %f91;
	mov.b32 	%r80, %f88;
	shl.b32 	%r81, %r80, 23;
	mov.b32 	%f93, %r81;
	ex2.approx.ftz.f32 	%f94, %f92;
	mul.f32 	%f95, %f94, %f93;
	st.global.f32 	[%rd12], %f95;
	add.f32 	%f96, %f83, %f95;
	add.s64 	%rd13, %rd12, %rd11;
	ld.global.f32 	%f97, [%rd13];
	sub.f32 	%f98, %f97, %f26;
	fma.rn.f32 	%f99, %f98, 0f3BBB989D, 0f3F000000;
	cvt.sat.f32.f32 	%f100, %f99;
	fma.rm.f32 	%f101, %f100, %f74, %f73;
	add.f32 	%f102, %f101, 0fCB40007F;
	neg.f32 	%f103, %f102;
	fma.rn.f32 	%f104, %f98, 0f3FB8AA3B, %f103;
	fma.rn.f32 	%f105, %f98, 0f32A57060, %f104;
	mov.b32 	%r82, %f101;
	shl.b32 	%r83, %r82, 23;
	mov.b32 	%f106, %r83;
	ex2.approx.ftz.f32 	%f107, %f105;
	mul.f32 	%f108, %f107, %f106;
	st.global.f32 	[%rd13], %f108;
	add.f32 	%f109, %f96, %f108;
	add.s64 	%rd14, %rd13, %rd11;
	ld.global.f32 	%f110, [%rd14];
	sub.f32 	%f111, %f110, %f26;
	fma.rn.f32 	%f112, %f111, 0f3BBB989D, 0f3F000000;
	cvt.sat.f32.f32 	%f113, %f112;
	fma.rm.f32 	%f114, %f113, %f74, %f73;
	add.f32 	%f115, %f114, 0fCB40007F;
	neg.f32 	%f116, %f115;
	fma.rn.f32 	%f117, %f111, 0f3FB8AA3B, %f116;
	fma.rn.f32 	%f118, %f111, 0f32A57060, %f117;
	mov.b32 	%r84, %f114;
	shl.b32 	%r85, %r84, 23;
	mov.b32 	%f119, %r85;
	ex2.approx.ftz.f32 	%f120, %f118;
	mul.f32 	%f121, %f120, %f119;
	st.global.f32 	[%rd14], %f121;
	add.f32 	%f167, %f109, %f121;
	add.s32 	%r123, %r86, %r123;
	setp.lt.s32 	%p43, %r123, %r37;
	@%p43 bra 	$L__BB0_36;
$L__BB0_37:
	setp.ne.s32 	%p44, %r13, 0;
	mov.b32 	%r87, %f167;
	shfl.sync.down.b32	%r88|%p45, %r87, 16, 31, -1;
	mov.b32 	%f122, %r88;
	add.f32 	%f123, %f167, %f122;
	mov.b32 	%r89, %f123;
	shfl.sync.down.b32	%r90|%p46, %r89, 8, 31, -1;
	mov.b32 	%f124, %r90;
	add.f32 	%f125, %f123, %f124;
	mov.b32 	%r91, %f125;
	shfl.sync.down.b32	%r92|%p47, %r91, 4, 31, -1;
	mov.b32 	%f126, %r92;
	add.f32 	%f127, %f125, %f126;
	mov.b32 	%r93, %f127;
	shfl.sync.down.b32	%r94|%p48, %r93, 2, 31, -1;
	mov.b32 	%f128, %r94;
	add.f32 	%f129, %f127, %f128;
	mov.b32 	%r95, %f129;
	shfl.sync.down.b32	%r96|%p49, %r95, 1, 31, -1;
	mov.b32 	%f130, %r96;
	add.f32 	%f34, %f129, %f130;
	@%p44 bra 	$L__BB0_39;
	shl.b32 	%r97, %r12, 2;
	mov.u32 	%r98, _ZZ7softmaxPfS_iE7buf_sum;
	add.s32 	%r99, %r98, %r97;
	st.shared.f32 	[%r99], %f34;
$L__BB0_39:
	setp.gt.u32 	%p50, %r2, 31;
	bar.sync 	0;
	@%p50 bra 	$L__BB0_42;
	setp.ne.s32 	%p51, %r13, 0;
	mov.b32 	%r100, %f34;
	shfl.sync.down.b32	%r101|%p52, %r100, 16, 31, -1;
	mov.b32 	%f131, %r101;
	add.f32 	%f132, %f34, %f131;
	mov.b32 	%r102, %f132;
	shfl.sync.down.b32	%r103|%p53, %r102, 8, 31, -1;
	mov.b32 	%f133, %r103;
	add.f32 	%f134, %f132, %f133;
	mov.b32 	%r104, %f134;
	shfl.sync.down.b32	%r105|%p54, %r104, 4, 31, -1;
	mov.b32 	%f135, %r105;
	add.f32 	%f136, %f134, %f135;
	mov.b32 	%r106, %f136;
	shfl.sync.down.b32	%r107|%p55, %r106, 2, 31, -1;
	mov.b32 	%f137, %r107;
	add.f32 	%f138, %f136, %f137;
	mov.b32 	%r108, %f138;
	shfl.sync.down.b32	%r109|%p56, %r108, 1, 31, -1;
	mov.b32 	%f139, %r109;
	add.f32 	%f35, %f138, %f139;
	@%p51 bra 	$L__BB0_42;
	st.shared.f32 	[_ZZ7softmaxPfS_iE7buf_sum], %f35;
$L__BB0_42:
	setp.ge.s32 	%p57, %r127, %r37;
	bar.sync 	0;
	ld.shared.f32 	%f36, [_ZZ7softmaxPfS_iE7buf_sum];
	@%p57 bra 	$L__BB0_49;
	add.s32 	%r110, %r127, %r4;
	max.s32 	%r111, %r37, %r110;
	setp.lt.s32 	%p58, %r110, %r37;
	selp.u32 	%r112, 1, 0, %p58;
	add.s32 	%r113, %r110, %r112;
	sub.s32 	%r114, %r111, %r113;
	div.u32 	%r115, %r114, %r4;
	add.s32 	%r28, %r115, %r112;
	and.b32  	%r116, %r28, 3;
	setp.eq.s32 	%p59, %r116, 3;
	@%p59 bra 	$L__BB0_46;
	add.s32 	%r117, %r28, 1;
	and.b32  	%r118, %r117, 3;
	neg.s32 	%r125, %r118;
$L__BB0_45:
	.pragma "nounroll";
	mul.wide.s32 	%rd15, %r127, 4;
	add.s64 	%rd16, %rd1, %rd15;
	add.s64 	%rd17, %rd2, %rd15;
	ld.global.f32 	%f140, [%rd17];
	div.rn.f32 	%f141, %f140, %f36;
	st.global.f32 	[%rd16], %f141;
	add.s32 	%r127, %r127, %r4;
	add.s32 	%r125, %r125, 1;
	setp.ne.s32 	%p60, %r125, 0;
	@%p60 bra 	$L__BB0_45;
$L__BB0_46:
	setp.lt.u32 	%p61, %r28, 3;
	@%p61 bra 	$L__BB0_49;
	mul.wide.s32 	%rd21, %r4, 4;
	shl.b32 	%r119, %r4, 2;
$L__BB0_48:
	mul.wide.s32 	%rd18, %r127, 4;
	add.s64 	%rd19, %rd2, %rd18;
	ld.global.f32 	%f142, [%rd19];
	div.rn.f32 	%f143, %f142, %f36;
	add.s64 	%rd20, %rd1, %rd18;
	st.global.f32 	[%rd20], %f143;
	add.s64 	%rd22, %rd19, %rd21;
	ld.global.f32 	%f144, [%rd22];
	div.rn.f32 	%f145, %f144, %f36;
	add.s64 	%rd23, %rd20, %rd21;
	st.global.f32 	[%rd23], %f145;
	add.s64 	%rd24, %rd22, %rd21;
	ld.global.f32 	%f146, [%rd24];
	div.rn.f32 	%f147, %f146, %f36;
	add.s64 	%rd25, %rd23, %rd21;
	st.global.f32 	[%rd25], %f147;
	add.s64 	%rd26, %rd24, %rd21;
	ld.global.f32 	%f148, [%rd26];
	div.rn.f32 	%f149, %f148, %f36;
	add.s64 	%rd27, %rd25, %rd21;
	st.global.f32 	[%rd27], %f149;
	add.s32 	%r127, %r119, %r127;
	setp.lt.s32 	%p62, %r127, %r37;
	@%p62 bra 	$L__BB0_48;
$L__BB0_49:
	ret;

}


// ===== COMPILED SASS (sm_100) =====

	.target	sm_100

	.elftype	@"ET_EXEC"


//--------------------- .note.nv.tkinfo           --------------------------
	.section	.note.nv.tkinfo,"",@"SHT_NOTE"
	.sectionflags	@"SHF_NOTE_NV_TKINFO"
	.tkinfo
        /*0018*/ 	.word	0x00000002
        /*0030*/ 	.string	""
        /*0030*/ 	.string	"ptxas"
        /*0030*/ 	.string	"Cuda compilation tools, release 13.0, V13.0.88"
        /*0030*/ 	.string	"Build cuda_13.0.r13.0/compiler.36424714_0"
        /*0030*/ 	.string	"-arch sm_100 -m 64 "



//--------------------- .note.nv.cuinfo           --------------------------
	.section	.note.nv.cuinfo,"",@"SHT_NOTE"
	.sectionflags	@"SHF_NOTE_NV_CUINFO"
        /*0018*/ 	.short	0x0002
        /*001a*/ 	.short	0x0064
        /*001c*/ 	.short	0x0082
	.zero		2


//--------------------- .nv.info                  --------------------------
	.section	.nv.info,"",@"SHT_CUDA_INFO"
	.align	4


	//----- nvinfo : EIATTR_REGCOUNT
	.align		4
        /*0000*/ 	.byte	0x04, 0x2f
        /*0002*/ 	.short	(.L_1 - .L_0)
	.align		4
.L_0:
        /*0004*/ 	.word	index@(_Z7softmaxPfS_i)
        /*0008*/ 	.word	0x0000001e


	//----- nvinfo : EIATTR_FRAME_SIZE
	.align		4
.L_1:
        /*000c*/ 	.byte	0x04, 0x11
        /*000e*/ 	.short	(.L_3 - .L_2)
	.align		4
.L_2:
        /*0010*/ 	.word	index@($__internal_0_$__cuda_sm3x_div_rn_noftz_f32_slowpath)
        /*0014*/ 	.word	0x00000000


	//----- nvinfo : EIATTR_FRAME_SIZE
	.align		4
.L_3:
        /*0018*/ 	.byte	0x04, 0x11
        /*001a*/ 	.short	(.L_5 - .L_4)
	.align		4
.L_4:
        /*001c*/ 	.word	index@(_Z7softmaxPfS_i)
        /*0020*/ 	.word	0x00000000


	//----- nvinfo : EIATTR_MIN_STACK_SIZE
	.align		4
.L_5:
        /*0024*/ 	.byte	0x04, 0x12
        /*0026*/ 	.short	(.L_7 - .L_6)
	.align		4
.L_6:
        /*0028*/ 	.word	index@(_Z7softmaxPfS_i)
        /*002c*/ 	.word	0x00000000
.L_7:


//--------------------- .nv.compat                --------------------------
	.section	.nv.compat,"",@"SHT_CUDA_COMPAT_INFO"
	.align	4
        /*0000*/ 	.byte	0x02, 0x09, 0x00, 0x00, 0x02, 0x02, 0x01, 0x00, 0x02, 0x05, 0x05, 0x00, 0x03, 0x07, 0x01, 0x01
        /*0010*/ 	.byte	0x02, 0x03, 0x00, 0x00, 0x02, 0x06, 0x01, 0x00, 0x04, 0x0b, 0x08, 0x00, 0x01, 0x00, 0x00, 0x00
        /*0020*/ 	.byte	0x00, 0x00, 0x00, 0x00


//--------------------- .nv.info._Z7softmaxPfS_i  --------------------------
	.section	.nv.info._Z7softmaxPfS_i,"",@"SHT_CUDA_INFO"
	.sectionflags	@""
	.align	4


	//----- nvinfo : EIATTR_CUDA_API_VERSION
	.align		4
        /*0000*/ 	.byte	0x04, 0x37
        /*0002*/ 	.short	(.L_9 - .L_8)
.L_8:
        /*0004*/ 	.word	0x00000082


	//----- nvinfo : EIATTR_KPARAM_INFO
	.align		4
.L_9:
        /*0008*/ 	.byte	0x04, 0x17
        /*000a*/ 	.short	(.L_11 - .L_10)
.L_10:
        /*000c*/ 	.word	0x00000000
        /*0010*/ 	.short	0x0002
        /*0012*/ 	.short	0x0010
        /*0014*/ 	.byte	0x00, 0xf0, 0x11, 0x00


	//----- nvinfo : EIATTR_KPARAM_INFO
	.align		4
.L_11:
        /*0018*/ 	.byte	0x04, 0x17
        /*001a*/ 	.short	(.L_13 - .L_12)
.L_12:
        /*001c*/ 	.word	0x00000000
        /*0020*/ 	.short	0x0001
        /*0022*/ 	.short	0x0008
        /*0024*/ 	.byte	0x00, 0xf5, 0x21, 0x00


	//----- nvinfo : EIATTR_KPARAM_INFO
	.align		4
.L_13:
        /*0028*/ 	.byte	0x04, 0x17
        /*002a*/ 	.short	(.L_15 - .L_14)
.L_14:
        /*002c*/ 	.word	0x00000000
        /*0030*/ 	.short	0x0000
        /*0032*/ 	.short	0x0000
        /*0034*/ 	.byte	0x00, 0xf5, 0x21, 0x00


	//----- nvinfo : EIATTR_SPARSE_MMA_MASK
	.align		4
.L_15:
        /*0038*/ 	.byte	0x03, 0x50
        /*003a*/ 	.short	0x0000


	//----- nvinfo : EIATTR_MAXREG_COUNT
	.align		4
        /*003c*/ 	.byte	0x03, 0x1b
        /*003e*/ 	.short	0x00ff


	//----- nvinfo : EIATTR_NUM_BARRIERS
	.align		4
        /*0040*/ 	.byte	0x02, 0x4c
        /*0042*/ 	.byte	0x01
	.zero		1


	//----- nvinfo : EIATTR_MERCURY_ISA_VERSION
	.align		4
        /*0044*/ 	.byte	0x03, 0x5f
        /*0046*/ 	.short	0x0101


	//----- nvinfo : EIATTR_COOP_GROUP_MASK_REGIDS
	.align		4
        /*0048*/ 	.byte	0x04, 0x29
        /*004a*/ 	.short	(.L_17 - .L_16)


	//   ....[0]....
.L_16:
        /*004c*/ 	.word	0xffffffff


	//   ....[1]....
        /*0050*/ 	.word	0xffffffff


	//   ....[2]....
        /*0054*/ 	.word	0xffffffff


	//   ....[3]....
        /*0058*/ 	.word	0xffffffff


	//   ....[4]....
        /*005c*/ 	.word	0xffffffff


	//   ....[5]....
        /*0060*/ 	.word	0xffffffff


	//   ....[6]....
        /*0064*/ 	.word	0xffffffff


	//   ....[7]....
        /*0068*/ 	.word	0xffffffff


	//   ....[8]....
        /*006c*/ 	.word	0xffffffff


	//   ....[9]....
        /*0070*/ 	.word	0xffffffff


	//   ....[10]....
        /*0074*/ 	.word	0xffffffff


	//   ....[11]....
        /*0078*/ 	.word	0xffffffff


	//   ....[12]....
        /*007c*/ 	.word	0xffffffff


	//   ....[13]....
        /*0080*/ 	.word	0xffffffff


	//   ....[14]....
        /*0084*/ 	.word	0xffffffff


	//   ....[15]....
        /*0088*/ 	.word	0xffffffff


	//   ....[16]....
        /*008c*/ 	.word	0xffffffff


	//   ....[17]....
        /*0090*/ 	.word	0xffffffff


	//   ....[18]....
        /*0094*/ 	.word	0xffffffff


	//   ....[19]....
        /*0098*/ 	.word	0xffffffff


	//   ....[20]....
        /*009c*/ 	.word	0xffffffff


	//   ....[21]....
        /*00a0*/ 	.word	0xffffffff


	//   ....[22]....
        /*00a4*/ 	.word	0xffffffff


	//   ....[23]....
        /*00a8*/ 	.word	0xffffffff


	//   ....[24]....
        /*00ac*/ 	.word	0xffffffff


	//   ....[25]....
        /*00b0*/ 	.word	0xffffffff


	//   ....[26]....
        /*00b4*/ 	.word	0xffffffff


	//   ....[27]....
        /*00b8*/ 	.word	0xffffffff


	//   ....[28]....
        /*00bc*/ 	.word	0xffffffff


	//   ....[29]....
        /*00c0*/ 	.word	0xffffffff


	//   ....[30]....
        /*00c4*/ 	.word	0x05000008


	//   ....[31]....
        /*00c8*/ 	.word	0x05000008


	//   ....[32]....
        /*00cc*/ 	.word	0x05000008


	//   ....[33]....
        /*00d0*/ 	.word	0x05000008


	//   ....[34]....
        /*00d4*/ 	.word	0x05000008


	//   ....[35]....
        /*00d8*/ 	.word	0x05000008


	//   ....[36]....
        /*00dc*/ 	.word	0x05000008


	//   ....[37]....
        /*00e0*/ 	.word	0x05000008


	//   ....[38]....
        /*00e4*/ 	.word	0x05000008


	//   ....[39]....
        /*00e8*/ 	.word	0x05000008


	//   ....[40]....
        /*00ec*/ 	.word	0x05000008


	//   ....[41]....
        /*00f0*/ 	.word	0x05000008


	//   ....[42]....
        /*00f4*/ 	.word	0x05000008


	//   ....[43]....
        /*00f8*/ 	.word	0x05000008


	//   ....[44]....
        /*00fc*/ 	.word	0x05000008


	//   ....[45]....
        /*0100*/ 	.word	0x05000008


	//   ....[46]....
        /*0104*/ 	.word	0x05000008


	//   ....[47]....
        /*0108*/ 	.word	0x05000008


	//   ....[48]....
        /*010c*/ 	.word	0x05000008


	//   ....[49]....
        /*0110*/ 	.word	0x05000008


	//   ....[50]....
        /*0114*/ 	.word	0x05000008


	//   ....[51]....
        /*0118*/ 	.word	0x05000008


	//   ....[52]....
        /*011c*/ 	.word	0x05000008


	//   ....[53]....
        /*0120*/ 	.word	0x05000008


	//----- nvinfo : EIATTR_COOP_GROUP_INSTR_OFFSETS
	.align		4
.L_17:
        /*0124*/ 	.byte	0x04, 0x28
        /*0126*/ 	.short	(.L_19 - .L_18)


	//   ....[0]....
.L_18:
        /*0128*/ 	.word	0x00000180


	//   ....[1]....
        /*012c*/ 	.word	0x000001e0


	//   ....[2]....
        /*0130*/ 	.word	0x00000220


	//   ....[3]....
        /*0134*/ 	.word	0x00000280


	//   ....[4]....
        /*0138*/ 	.word	0x000002c0


	//   ....[5]....
        /*013c*/ 	.word	0x00000320


	//   ....[6]....
        /*0140*/ 	.word	0x00000360


	//   ....[7]....
        /*0144*/ 	.word	0x000003c0


	//   ....[8]....
        /*0148*/ 	.word	0x00000400


	//   ....[9]....
        /*014c*/ 	.word	0x00000450


	//   ....[10]....
        /*0150*/ 	.word	0x000005b0


	//   ....[11]....
        /*0154*/ 	.word	0x00000610


	//   ....[12]....
        /*0158*/ 	.word	0x00000650


	//   ....[13]....
        /*015c*/ 	.word	0x000006b0


	//   ....[14]....
        /*0160*/ 	.word	0x000006f0


	//   ....[15]....
        /*0164*/ 	.word	0x00000750


	//   ....[16]....
        /*0168*/ 	.word	0x00000790


	//   ....[17]....
        /*016c*/ 	.word	0x000007f0


	//   ....[18]....
        /*0170*/ 	.word	0x00000830


	//   ....[19]....
        /*0174*/ 	.word	0x00000890


	//   ....[20]....
        /*0178*/ 	.word	0x000010f0


	//   ....[21]....
        /*017c*/ 	.word	0x00001150


	//   ....[22]....
        /*0180*/ 	.word	0x00001170


	//   ....[23]....
        /*0184*/ 	.word	0x00001190


	//   ....[24]....
        /*0188*/ 	.word	0x000011b0


	//   ....[25]....
        /*018c*/ 	.word	0x00001220


	//   ....[26]....
        /*0190*/ 	.word	0x00001240


	//   ....[27]....
        /*0194*/ 	.word	0x00001260


	//   ....[28]....
        /*0198*/ 	.word	0x00001280


	//   ....[29]....
        /*019c*/ 	.word	0x000012a0


	//   ....[30]....
        /*01a0*/ 	.word	0x00001bd0


	//   ....[31]....
        /*01a4*/ 	.word	0x00001c60


	//   ....[32]....
        /*01a8*/ 	.word	0x00001d00


	//   ....[33]....
        /*01ac*/ 	.word	0x00001da0


	//   ....[34]....
        /*01b0*/ 	.word	0x00001e40


	//   ....[35]....
        /*01b4*/ 	.word	0x00001ee0


	//   ....[36]....
        /*01b8*/ 	.word	0x00001f80


	//   ....[37]....
        /*01bc*/ 	.word	0x00002020


	//   ....[38]....
        /*01c0*/ 	.word	0x000020c0


	//   ....[39]....
        /*01c4*/ 	.word	0x00002160


	//   ....[40]....
        /*01c8*/ 	.word	0x00002200


	//   ....[41]....
        /*01cc*/ 	.word	0x000022b0


	//   ....[42]....
        /*01d0*/ 	.word	0x00002360


	//   ....[43]....
        /*01d4*/ 	.word	0x00002410


	//   ....[44]....
        /*01d8*/ 	.word	0x000024c0


	//   ....[45]....
        /*01dc*/ 	.word	0x00002570


	//   ....[46]....
        /*01e0*/ 	.word	0x00002620


	//   ....[47]....
        /*01e4*/ 	.word	0x000026d0


	//   ....[48]....
        /*01e8*/ 	.word	0x00002780


	//   ....[49]....
        /*01ec*/ 	.word	0x00002820


	//   ....[50]....
        /*01f0*/ 	.word	0x00002890


	//   ....[51]....
        /*01f4*/ 	.word	0x00002900


	//   ....[52]....
        /*01f8*/ 	.word	0x00002970


	//   ....[53]....
        /*01fc*/ 	.word	0x000029e0


	//----- nvinfo : EIATTR_VRC_CTA_INIT_COUNT
	.align		4
.L_19:
        /*0200*/ 	.byte	0x02, 0x4a
	.zero		1
	.zero		1


	//----- nvinfo : EIATTR_EXIT_INSTR_OFFSETS
	.align		4
        /*0204*/ 	.byte	0x04, 0x1c
        /*0206*/ 	.short	(.L_21 - .L_20)


	//   ....[0]....
.L_20:
        /*0208*/ 	.word	0x00001300


	//   ....[1]....
        /*020c*/ 	.word	0x000016d0


	//   ....[2]....
        /*0210*/ 	.word	0x00001b80


	//----- nvinfo : EIATTR_CRS_STACK_SIZE
	.align		4
.L_21:
        /*0214*/ 	.byte	0x04, 0x1e
        /*0216*/ 	.short	(.L_23 - .L_22)
.L_22:
        /*0218*/ 	.word	0x00000000


	//----- nvinfo : EIATTR_CBANK_PARAM_SIZE
	.align		4
.L_23:
        /*021c*/ 	.byte	0x03, 0x19
        /*021e*/ 	.short	0x0014


	//----- nvinfo : EIATTR_PARAM_CBANK
	.align		4
        /*0220*/ 	.byte	0x04, 0x0a
        /*0222*/ 	.short	(.L_25 - .L_24)
	.align		4
.L_24:
        /*0224*/ 	.word	index@(.nv.constant0._Z7softmaxPfS_i)
        /*0228*/ 	.short	0x0380
        /*022a*/ 	.short	0x0014


	//----- nvinfo : EIATTR_SW_WAR
	.align		4
.L_25:
        /*022c*/ 	.byte	0x04, 0x36
        /*022e*/ 	.short	(.L_27 - .L_26)
.L_26:
        /*0230*/ 	.word	0x00000008
.L_27:


//--------------------- .nv.callgraph             --------------------------
	.section	.nv.callgraph,"",@"SHT_CUDA_CALLGRAPH"
	.align	4
	.sectionentsize	8
	.align		4
        /*0000*/ 	.word	0x00000000
	.align		4
        /*0004*/ 	.word	0xffffffff
	.align		4
        /*0008*/ 	.word	0x00000000
	.align		4
        /*000c*/ 	.word	0xfffffffe
	.align		4
        /*0010*/ 	.word	0x00000000
	.align		4
        /*0014*/ 	.word	0xfffffffd
	.align		4
        /*0018*/ 	.word	0x00000000
	.align		4
        /*001c*/ 	.word	0xfffffffc


//--------------------- .text._Z7softmaxPfS_i     --------------------------
	.section	.text._Z7softmaxPfS_i,"ax",@progbits
	.align	128
        .global         _Z7softmaxPfS_i
        .type           _Z7softmaxPfS_i,@function
        .size           _Z7softmaxPfS_i,(.L_x_127 - _Z7softmaxPfS_i)
        .other          _Z7softmaxPfS_i,@"STO_CUDA_ENTRY STV_DEFAULT"
_Z7softmaxPfS_i:
.text._Z7softmaxPfS_i:
[----:B------:R-:W-:Y:S01]  /*0000*/  LDC R1, c[0x0][0x37c] ;  /* 0x0000df00ff017b82 */ /* 0x000fe20000000800 */
[----:B------:R-:W0:Y:S07]  /*0010*/  S2R R3, SR_TID.X ;  /* 0x0000000000037919 */ /* 0x000e2e0000002100 */
[----:B------:R-:W0:Y:S01]  /*0020*/  S2UR UR4, SR_CTAID.X ;  /* 0x00000000000479c3 */ /* 0x000e220000002500 */
[----:B------:R-:W1:Y:S01]  /*0030*/  LDCU UR7, c[0x0][0x390] ;  /* 0x00007200ff0777ac */ /* 0x000e620008000800 */
[----:B------:R-:W-:Y:S01]  /*0040*/  BSSY.RECONVERGENT B0, `(.L_x_0) ;  /* 0x0000013000007945 */ /* 0x000fe20003800200 */
[----:B------:R-:W-:-:S05]  /*0050*/  MOV R11, 0xff7fffff ;  /* 0xff7fffff000b7802 */ /* 0x000fca0000000f00 */
[----:B------:R-:W0:Y:S01]  /*0060*/  LDC R2, c[0x0][0x360] ;  /* 0x0000d800ff027b82 */ /* 0x000e220000000800 */
[----:B------:R-:W2:Y:S01]  /*0070*/  LDCU UR6, c[0x0][0x370] ;  /* 0x00006e00ff0677ac */ /* 0x000ea20008000800 */
[C---:B0-----:R-:W-:Y:S01]  /*0080*/  IMAD R5, R2.reuse, UR4, R3 ;  /* 0x0000000402057c24 */ /* 0x041fe2000f8e0203 */
[----:B------:R-:W0:Y:S01]  /*0090*/  LDCU.64 UR4, c[0x0][0x358] ;  /* 0x00006b00ff0477ac */ /* 0x000e220008000a00 */
[----:B--2---:R-:W-:-:S03]  /*00a0*/  IMAD R4, R2, UR6, RZ ;  /* 0x0000000602047c24 */ /* 0x004fc6000f8e02ff */
[----:B-1----:R-:W-:-:S13]  /*00b0*/  ISETP.GE.AND P0, PT, R5, UR7, PT ;  /* 0x0000000705007c0c */ /* 0x002fda000bf06270 */
[----:B------:R-:W-:Y:S05]  /*00c0*/  @P0 BRA `(.L_x_1) ;  /* 0x0000000000280947 */ /* 0x000fea0003800000 */
[----:B------:R-:W1:Y:S01]  /*00d0*/  LDC.64 R8, c[0x0][0x380] ;  /* 0x0000e000ff087b82 */ /* 0x000e620000000a00 */
[----:B------:R-:W-:Y:S01]  /*00e0*/  IMAD.MOV.U32 R11, RZ, RZ, -0x800001 ;  /* 0xff7fffffff0b7424 */ /* 0x000fe200078e00ff */
[----:B------:R-:W-:-:S07]  /*00f0*/  MOV R13, R5 ;  /* 0x00000005000d7202 */ /* 0x000fce0000000f00 */
.L_x_2:
[----:B-1----:R-:W-:-:S06]  /*0100*/  IMAD.WIDE R6, R13, 0x4, R8 ;  /* 0x000000040d067825 */ /* 0x002fcc00078e0208 */
[----:B0-----:R-:W2:Y:S01]  /*0110*/  LDG.E R6, desc[UR4][R6.64] ;  /* 0x0000000406067981 */ /* 0x001ea2000c1e1900 */
[----:B------:R-:W-:-:S05]  /*0120*/  IMAD.IADD R13, R4, 0x1, R13 ;  /* 0x00000001040d7824 */ /* 0x000fca00078e020d */
[----:B------:R-:W-:Y:S02]  /*0130*/  ISETP.GE.AND P1, PT, R13, UR7, PT ;  /* 0x000000070d007c0c */ /* 0x000fe4000bf26270 */
[----:B--2---:R-:W-:-:S04]  /*0140*/  FSETP.GT.AND P0, PT, R11, R6, PT ;  /* 0x000000060b00720b */ /* 0x004fc80003f04000 */
[----:B------:R-:W-:-:S07]  /*0150*/  FSEL R11, R11, R6, P0 ;  /* 0x000000060b0b7208 */ /* 0x000fce0000000000 */
[----:B------:R-:W-:Y:S05]  /*0160*/  @!P1 BRA `(.L_x_2) ;  /* 0xfffffffc00e49947 */ /* 0x000fea000383ffff */
.L_x_1:
[----:B0-----:R-:W-:Y:S05]  /*0170*/  BSYNC.RECONVERGENT B0 ;  /* 0x0000000000007941 */ /* 0x001fea0003800200 */
.L_x_0:
[----:B------:R-:W0:Y:S01]  /*0180*/  SHFL.DOWN PT, R0, R11, 0x10, 0x1f ;  /* 0x0a001f000b007f89 */ /* 0x000e2200000e0000 */
[----:B------:R-:W-:Y:S01]  /*0190*/  BSSY B0, `(.L_x_3) ;  /* 0x0000006000007945 */ /* 0x000fe20003800000 */
[----:B0-----:R-:W-:-:S13]  /*01a0*/  FSETP.GT.AND P0, PT, R11, R0, PT ;  /* 0x000000000b00720b */ /* 0x001fda0003f04000 */
[----:B------:R-:W-:Y:S05]  /*01b0*/  @P0 BRA `(.L_x_4) ;  /* 0x00000000000c0947 */ /* 0x000fea0003800000 */
[----:B------:R-:W-:-:S03]  /*01c0*/  UMOV UR6, 0xffffffff ;  /* 0xffffffff00067882 */ /* 0x000fc60000000000 */
[----:B------:R-:W-:Y:S05]  /*01d0*/  BRA.DIV UR6, `(.L_x_5) ;  /* 0x0000001a066c7947 */ /* 0x000fea000b800000 */
[----:B------:R-:W0:Y:S02]  /*01e0*/  SHFL.DOWN PT, R11, R11, 0x10, 0x1f ;  /* 0x0a001f000b0b7f89 */ /* 0x000e2400000e0000 */
.L_x_4:
[----:B------:R-:W-:Y:S05]  /*01f0*/  BSYNC B0 ;  /* 0x0000000000007941 */ /* 0x000fea0003800000 */
.L_x_3:
[----:B------:R-:W-:-:S03]  /*0200*/  UMOV UR6, 0xffffffff ;  /* 0xffffffff00067882 */ /* 0x000fc60000000000 */
[----:B------:R-:W-:Y:S05]  /*0210*/  BRA.DIV UR6, `(.L_x_6) ;  /* 0x0000001a067c7947 */ /* 0x000fea000b800000 */
[----:B0-----:R0:W1:Y:S02]  /*0220*/  SHFL.DOWN PT, R0, R11, 0x8, 0x1f ;  /* 0x09001f000b007f89 */ /* 0x00106400000e0000 */
.L_x_67:
[----:B-1----:R-:W-:Y:S01]  /*0230*/  FSETP.GT.AND P0, PT, R11, R0, PT ;  /* 0x000000000b00720b */ /* 0x002fe20003f04000 */
[----:B------:R-:W-:-:S12]  /*0240*/  BSSY B0, `(.L_x_7) ;  /* 0x0000005000007945 */ /* 0x000fd80003800000 */
[----:B------:R-:W-:Y:S05]  /*0250*/  @P0 BRA `(.L_x_8) ;  /* 0x00000000000c0947 */ /* 0x000fea0003800000 */
[----:B------:R-:W-:-:S03]  /*0260*/  UMOV UR6, 0xffffffff ;  /* 0xffffffff00067882 */ /* 0x000fc60000000000 */
[----:B------:R-:W-:Y:S05]  /*0270*/  BRA.DIV UR6, `(.L_x_9) ;  /* 0x0000001a068c7947 */ /* 0x000fea000b800000 */
[----:B0-----:R-:W1:Y:S02]  /*0280*/  SHFL.DOWN PT, R11, R11, 0x8, 0x1f ;  /* 0x09001f000b0b7f89 */ /* 0x001e6400000e0000 */
.L_x_8:
[----:B------:R-:W-:Y:S05]  /*0290*/  BSYNC B0 ;  /* 0x0000000000007941 */ /* 0x000fea0003800000 */
.L_x_7:
[----:B------:R-:W-:-:S03]  /*02a0*/  UMOV UR6, 0xffffffff ;  /* 0xffffffff00067882 */ /* 0x000fc60000000000 */
[----:B------:R-:W-:Y:S05]  /*02b0*/  BRA.DIV UR6, `(.L_x_10) ;  /* 0x0000001a06a47947 */ /* 0x000fea000b800000 */
[----:B-1----:R1:W2:Y:S02]  /*02c0*/  SHFL.DOWN PT, R0, R11, 0x4, 0x1f ;  /* 0x08801f000b007f89 */ /* 0x0022a400000e0000 */
.L_x_72:
[----:B--2---:R-:W-:Y:S01]  /*02d0*/  FSETP.GT.AND P0, PT, R11, R0, PT ;  /* 0x000000000b00720b */ /* 0x004fe20003f04000 */
[----:B------:R-:W-:-:S12]  /*02e0*/  BSSY B0, `(.L_x_11) ;  /* 0x0000005000007945 */ /* 0x000fd80003800000 */
[----:B------:R-:W-:Y:S05]  /*02f0*/  @P0 BRA `(.L_x_12) ;  /* 0x00000000000c0947 */ /* 0x000fea0003800000 */
[----:B------:R-:W-:-:S03]  /*0300*/  UMOV UR6, 0xffffffff ;  /* 0xffffffff00067882 */ /* 0x000fc60000000000 */
[----:B------:R-:W-:Y:S05]  /*0310*/  BRA.DIV UR6, `(.L_x_13) ;  /* 0x0000001a06b47947 */ /* 0x000fea000b800000 */
[----:B01----:R-:W2:Y:S02]  /*0320*/  SHFL.DOWN PT, R11, R11, 0x4, 0x1f ;  /* 0x08801f000b0b7f89 */ /* 0x003ea400000e0000 */
.L_x_12:
[----:B------:R-:W-:Y:S05]  /*0330*/  BSYNC B0 ;  /* 0x0000000000007941 */ /* 0x000fea0003800000 */
.L_x_11:
[----:B------:R-:W-:-:S03]  /*0340*/  UMOV UR6, 0xffffffff ;  /* 0xffffffff00067882 */ /* 0x000fc60000000000 */
[----:B------:R-:W-:Y:S05]  /*0350*/  BRA.DIV UR6, `(.L_x_14) ;  /* 0x0000001a06cc7947 */ /* 0x000fea000b800000 */
[----:B--2---:R2:W3:Y:S02]  /*0360*/  SHFL.DOWN PT, R0, R11, 0x2, 0x1f ;  /* 0x08401f000b007f89 */ /* 0x0044e400000e0000 */
.L_x_77:
[----:B---3--:R-:W-:Y:S01]  /*0370*/  FSETP.GT.AND P0, PT, R11, R0, PT ;  /* 0x000000000b00720b */ /* 0x008fe20003f04000 */
[----:B------:R-:W-:-:S12]  /*0380*/  BSSY B0, `(.L_x_15) ;  /* 0x0000005000007945 */ /* 0x000fd80003800000 */
[----:B------:R-:W-:Y:S05]  /*0390*/  @P0 BRA `(.L_x_16) ;  /* 0x00000000000c0947 */ /* 0x000fea0003800000 */
[----:B------:R-:W-:-:S03]  /*03a0*/  UMOV UR6, 0xffffffff ;  /* 0xffffffff00067882 */ /* 0x000fc60000000000 */
[----:B------:R-:W-:Y:S05]  /*03b0*/  BRA.DIV UR6, `(.L_x_17) ;  /* 0x0000001a06dc7947 */ /* 0x000fea000b800000 */
[----:B012---:R-:W3:Y:S02]  /*03c0*/  SHFL.DOWN PT, R11, R11, 0x2, 0x1f ;  /* 0x08401f000b0b7f89 */ /* 0x007ee400000e0000 */
.L_x_16:
[----:B------:R-:W-:Y:S05]  /*03d0*/  BSYNC B0 ;  /* 0x0000000000007941 */ /* 0x000fea0003800000 */
.L_x_15:
[----:B------:R-:W-:-:S03]  /*03e0*/  UMOV UR6, 0xffffffff ;  /* 0xffffffff00067882 */ /* 0x000fc60000000000 */
[----:B------:R-:W-:Y:S05]  /*03f0*/  BRA.DIV UR6, `(.L_x_18) ;  /* 0x0000001a06f47947 */ /* 0x000fea000b800000 */
[----:B---3--:R3:W4:Y:S02]  /*0400*/  SHFL.DOWN PT, R0, R11, 0x1, 0x1f ;  /* 0x08201f000b007f89 */ /* 0x00872400000e0000 */
.L_x_82:
[----:B----4-:R-:W-:-:S13]  /*0410*/  FSETP.GT.AND P0, PT, R11, R0, PT ;  /* 0x000000000b00720b */ /* 0x010fda0003f04000 */
[----:B------:R-:W-:Y:S05]  /*0420*/  @P0 BRA `(.L_x_19) ;  /* 0x00000000000c0947 */ /* 0x000fea0003800000 */
[----:B------:R-:W-:-:S03]  /*0430*/  UMOV UR6, 0xffffffff ;  /* 0xffffffff00067882 */ /* 0x000fc60000000000 */
[----:B------:R-:W-:Y:S05]  /*0440*/  BRA.DIV UR6, `(.L_x_20) ;  /* 0x0000001e06087947 */ /* 0x000fea000b800000 */
[----:B0123--:R-:W4:Y:S02]  /*0450*/  SHFL.DOWN PT, R11, R11, 0x1, 0x1f ;  /* 0x08201f000b0b7f89 */ /* 0x00ff2400000e0000 */
.L_x_19:
[----:B------:R-:W-:Y:S01]  /*0460*/  LOP3.LUT P0, R0, R3, 0x1f, RZ, 0xc0, !PT ;  /* 0x0000001f03007812 */ /* 0x000fe2000780c0ff */
[----:B------:R-:W-:Y:S05]  /*0470*/  WARPSYNC.ALL ;  /* 0x0000000000007948 */ /* 0x000fea0003800000 */
[----:B------:R-:W-:-:S07]  /*0480*/  SHF.R.U32.HI R10, RZ, 0x5, R3 ;  /* 0x00000005ff0a7819 */ /* 0x000fce0000011603 */
[----:B------:R-:W5:Y:S01]  /*0490*/  @!P0 S2R R7, SR_CgaCtaId ;  /* 0x0000000000078919 */ /* 0x000f620000008800 */
[----:B------:R-:W-:-:S04]  /*04a0*/  @!P0 MOV R6, 0x400 ;  /* 0x0000040000068802 */ /* 0x000fc80000000f00 */
[----:B-----5:R-:W-:-:S04]  /*04b0*/  @!P0 LEA R7, R7, R6, 0x18 ;  /* 0x0000000607078211 */ /* 0x020fc800078ec0ff */
[----:B------:R-:W-:-:S05]  /*04c0*/  @!P0 LEA R6, R10, R7, 0x2 ;  /* 0x000000070a068211 */ /* 0x000fca00078e10ff */
[----:B----4-:R4:W-:Y:S01]  /*04d0*/  @!P0 STS [R6], R11 ;  /* 0x0000000b06008388 */ /* 0x0109e20000000800 */
[----:B------:R-:W-:Y:S01]  /*04e0*/  BAR.SYNC.DEFER_BLOCKING 0x0 ;  /* 0x0000000000007b1d */ /* 0x000fe20000010000 */
[----:B------:R-:W-:-:S13]  /*04f0*/  ISETP.GT.U32.AND P0, PT, R3, 0x1f, PT ;  /* 0x0000001f0300780c */ /* 0x000fda0003f04070 */
[----:B----4-:R-:W-:Y:S05]  /*0500*/  @P0 BRA `(.L_x_21) ;  /* 0x0000000000fc0947 */ /* 0x010fea0003800000 */
[----:B------:R-:W-:Y:S01]  /*0510*/  SHF.R.U32.HI R3, RZ, 0x5, R2 ;  /* 0x00000005ff037819 */ /* 0x000fe20000011602 */
[----:B------:R-:W-:-:S03]  /*0520*/  UMOV UR6, 0xffffffff ;  /* 0xffffffff00067882 */ /* 0x000fc60000000000 */
[----:B------:R-:W-:-:S13]  /*0530*/  ISETP.GE.U32.AND P1, PT, R0, R3, PT ;  /* 0x000000030000720c */ /* 0x000fda0003f26070 */
[----:B------:R-:W4:Y:S01]  /*0540*/  @!P1 S2R R3, SR_CgaCtaId ;  /* 0x0000000000039919 */ /* 0x000f220000008800 */
[----:B------:R-:W-:-:S04]  /*0550*/  @!P1 MOV R2, 0x400 ;  /* 0x0000040000029802 */ /* 0x000fc80000000f00 */
[----:B----4-:R-:W-:Y:S01]  /*0560*/  @!P1 LEA R3, R3, R2, 0x18 ;  /* 0x0000000203039211 */ /* 0x010fe200078ec0ff */
[----:B------:R-:W-:-:S03]  /*0570*/  IMAD.MOV.U32 R2, RZ, RZ, -0x800001 ;  /* 0xff7fffffff027424 */ /* 0x000fc600078e00ff */
[----:B------:R-:W-:-:S05]  /*0580*/  @!P1 LEA R3, R0, R3, 0x2 ;  /* 0x0000000300039211 */ /* 0x000fca00078e10ff */
[----:B------:R4:W0:Y:S01]  /*0590*/  @!P1 LDS R2, [R3] ;  /* 0x0000000003029984 */ /* 0x0008220000000800 */
[----:B------:R-:W-:Y:S05]  /*05a0*/  BRA.DIV UR6, `(.L_x_22) ;  /* 0x0000001a06d87947 */ /* 0x000fea000b800000 */
[----:B0---4-:R0:W4:Y:S02]  /*05b0*/  SHFL.DOWN PT, R3, R2, 0x10, 0x1f ;  /* 0x0a001f0002037f89 */ /* 0x01112400000e0000 */
.L_x_86:
[----:B----4-:R-:W-:Y:S01]  /*05c0*/  FSETP.GT.AND P1, PT, R2, R3, PT ;  /* 0x000000030200720b */ /* 0x010fe20003f24000 */
[----:B------:R-:W-:-:S12]  /*05d0*/  BSSY B0, `(.L_x_23) ;  /* 0x0000005000007945 */ /* 0x000fd80003800000 */
[----:B------:R-:W-:Y:S05]  /*05e0*/  @P1 BRA `(.L_x_24) ;  /* 0x00000000000c1947 */ /* 0x000fea0003800000 */
[----:B------:R-:W-:-:S03]  /*05f0*/  UMOV UR6, 0xffffffff ;  /* 0xffffffff00067882 */ /* 0x000fc60000000000 */
[----:B------:R-:W-:Y:S05]  /*0600*/  BRA.DIV UR6, `(.L_x_25) ;  /* 0x0000001a06e47947 */ /* 0x000fea000b800000 */
[----:B0-----:R-:W4:Y:S02]  /*0610*/  SHFL.DOWN PT, R2, R2, 0x10, 0x1f ;  /* 0x0a001f0002027f89 */ /* 0x001f2400000e0000 */
.L_x_24:
[----:B------:R-:W-:Y:S05]  /*0620*/  BSYNC B0 ;  /* 0x0000000000007941 */ /* 0x000fea0003800000 */
.L_x_23:
[----:B------:R-:W-:-:S03]  /*0630*/  UMOV UR6, 0xffffffff ;  /* 0xffffffff00067882 */ /* 0x000fc60000000000 */
[----:B------:R-:W-:Y:S05]  /*0640*/  BRA.DIV UR6, `(.L_x_26) ;  /* 0x0000001e06007947 */ /* 0x000fea000b800000 */
[----:B----4-:R4:W0:Y:S02]  /*0650*/  SHFL.DOWN PT, R3, R2, 0x8, 0x1f ;  /* 0x09001f0002037f89 */ /* 0x01082400000e0000 */
.L_x_91:
[----:B0-----:R-:W-:Y:S01]  /*0660*/  FSETP.GT.AND P1, PT, R2, R3, PT ;  /* 0x000000030200720b */ /* 0x001fe20003f24000 */
[----:B------:R-:W-:-:S12]  /*0670*/  BSSY B0, `(.L_x_27) ;  /* 0x0000005000007945 */ /* 0x000fd80003800000 */
[----:B------:R-:W-:Y:S05]  /*0680*/  @P1 BRA `(.L_x_28) ;  /* 0x00000000000c1947 */ /* 0x000fea0003800000 */
[----:B------:R-:W-:-:S03]  /*0690*/  UMOV UR6, 0xffffffff ;  /* 0xffffffff00067882 */ /* 0x000fc60000000000 */
[----:B------:R-:W-:Y:S05]  /*06a0*/  BRA.DIV UR6, `(.L_x_29) ;  /* 0x0000001e06147947 */ /* 0x000fea000b800000 */
[----:B----4-:R-:W0:Y:S02]  /*06b0*/  SHFL.DOWN PT, R2, R2, 0x8, 0x1f ;  /* 0x09001f0002027f89 */ /* 0x010e2400000e0000 */
.L_x_28:
[----:B------:R-:W-:Y:S05]  /*06c0*/  BSYNC B0 ;  /* 0x0000000000007941 */ /* 0x000fea0003800000 */
.L_x_27:
[----:B------:R-:W-:-:S03]  /*06d0*/  UMOV UR6, 0xffffffff ;  /* 0xffffffff00067882 */ /* 0x000fc60000000000 */
[----:B------:R-:W-:Y:S05]  /*06e0*/  BRA.DIV UR6, `(.L_x_30) ;  /* 0x0000001e06307947 */ /* 0x000fea000b800000 */
[----:B0-----:R0:W0:Y:S02]  /*06f0*/  SHFL.DOWN PT, R3, R2, 0x4, 0x1f ;  /* 0x08801f0002037f89 */ /* 0x00102400000e0000 */
.L_x_96:
[----:B0-----:R-:W-:Y:S01]  /*0700*/  FSETP.GT.AND P1, PT, R2, R3, PT ;  /* 0x000000030200720b */ /* 0x001fe20003f24000 */
[----:B------:R-:W-:-:S12]  /*0710*/  BSSY B0, `(.L_x_31) ;  /* 0x0000005000007945 */ /* 0x000fd80003800000 */
[----:B------:R-:W-:Y:S05]  /*0720*/  @P1 BRA `(.L_x_32) ;  /* 0x00000000000c1947 */ /* 0x000fea0003800000 */
[----:B------:R-:W-:-:S03]  /*0730*/  UMOV UR6, 0xffffffff ;  /* 0xffffffff00067882 */ /* 0x000fc60000000000 */
[----:B------:R-:W-:Y:S05]  /*0740*/  BRA.DIV UR6, `(.L_x_33) ;  /* 0x0000001e06447947 */ /* 0x000fea000b800000 */
[----:B----4-:R-:W0:Y:S02]  /*0750*/  SHFL.DOWN PT, R2, R2, 0x4, 0x1f ;  /* 0x08801f0002027f89 */ /* 0x010e2400000e0000 */
.L_x_32:
[----:B------:R-:W-:Y:S05]  /*0760*/  BSYNC B0 ;  /* 0x0000000000007941 */ /* 0x000fea0003800000 */
.L_x_31:
[----:B------:R-:W-:-:S03]  /*0770*/  UMOV UR6, 0xffffffff ;  /* 0xffffffff00067882 */ /* 0x000fc60000000000 */
[----:B------:R-:W-:Y:S05]  /*0780*/  BRA.DIV UR6, `(.L_x_34) ;  /* 0x0000001e06607947 */ /* 0x000fea000b800000 */
[----:B0-----:R0:W0:Y:S02]  /*0790*/  SHFL.DOWN PT, R3, R2, 0x2, 0x1f ;  /* 0x08401f0002037f89 */ /* 0x00102400000e0000 */
.L_x_101:
[----:B0-----:R-:W-:Y:S01]  /*07a0*/  FSETP.GT.AND P1, PT, R2, R3, PT ;  /* 0x000000030200720b */ /* 0x001fe20003f24000 */
[----:B------:R-:W-:-:S12]  /*07b0*/  BSSY B0, `(.L_x_35) ;  /* 0x0000005000007945 */ /* 0x000fd80003800000 */
[----:B------:R-:W-:Y:S05]  /*07c0*/  @P1 BRA `(.L_x_36) ;  /* 0x00000000000c1947 */ /* 0x000fea0003800000 */
[----:B------:R-:W-:-:S03]  /*07d0*/  UMOV UR6, 0xffffffff ;  /* 0xffffffff00067882 */ /* 0x000fc60000000000 */
[----:B------:R-:W-:Y:S05]  /*07e0*/  BRA.DIV UR6, `(.L_x_37) ;  /* 0x0000001e06747947 */ /* 0x000fea000b800000 */
[----:B----4-:R-:W0:Y:S02]  /*07f0*/  SHFL.DOWN PT, R2, R2, 0x2, 0x1f ;  /* 0x08401f0002027f89 */ /* 0x010e2400000e0000 */
.L_x_36:
[----:B------:R-:W-:Y:S05]  /*0800*/  BSYNC B0 ;  /* 0x0000000000007941 */ /* 0x000fea0003800000 */
.L_x_35:
[----:B------:R-:W-:-:S03]  /*0810*/  UMOV UR6, 0xffffffff ;  /* 0xffffffff00067882 */ /* 0x000fc60000000000 */
[----:B------:R-:W-:Y:S05]  /*0820*/  BRA.DIV UR6, `(.L_x_38) ;  /* 0x0000001e06907947 */ /* 0x000fea000b800000 */
[----:B0-----:R0:W0:Y:S02]  /*0830*/  SHFL.DOWN PT, R3, R2, 0x1, 0x1f ;  /* 0x08201f0002037f89 */ /* 0x00102400000e0000 */
.L_x_106:
[----:B0-----:R-:W-:Y:S01]  /*0840*/  FSETP.GT.AND P1, PT, R2, R3, PT ;  /* 0x000000030200720b */ /* 0x001fe20003f24000 */
[----:B------:R-:W-:-:S12]  /*0850*/  BSSY B0, `(.L_x_39) ;  /* 0x0000005000007945 */ /* 0x000fd80003800000 */
[----:B------:R-:W-:Y:S05]  /*0860*/  @P1 BRA `(.L_x_40) ;  /* 0x00000000000c1947 */ /* 0x000fea0003800000 */
[----:B------:R-:W-:-:S03]  /*0870*/  UMOV UR6, 0xffffffff ;  /* 0xffffffff00067882 */ /* 0x000fc60000000000 */
[----:B------:R-:W-:Y:S05]  /*0880*/  BRA.DIV UR6, `(.L_x_41) ;  /* 0x0000001e06a47947 */ /* 0x000fea000b800000 */
[----:B----4-:R-:W0:Y:S02]  /*0890*/  SHFL.DOWN PT, R2, R2, 0x1, 0x1f ;  /* 0x08201f0002027f89 */ /* 0x010e2400000e0000 */
.L_x_40:
[----:B------:R-:W-:Y:S05]  /*08a0*/  BSYNC B0 ;  /* 0x0000000000007941 */ /* 0x000fea0003800000 */
.L_x_39:
[----:B------:R-:W-:-:S13]  /*08b0*/  ISETP.NE.AND P1, PT, R0, RZ, PT ;  /* 0x000000ff0000720c */ /* 0x000fda0003f25270 */
[----:B------:R-:W5:Y:S01]  /*08c0*/  @!P1 S2R R6, SR_CgaCtaId ;  /* 0x0000000000069919 */ /* 0x000f620000008800 */
[----:B------:R-:W-:-:S04]  /*08d0*/  @!P1 MOV R3, 0x400 ;  /* 0x0000040000039802 */ /* 0x000fc80000000f00 */
[----:B-----5:R-:W-:-:S05]  /*08e0*/  @!P1 LEA R3, R6, R3, 0x18 ;  /* 0x0000000306039211 */ /* 0x020fca00078ec0ff */
[----:B0-----:R0:W-:Y:S02]  /*08f0*/  @!P1 STS [R3], R2 ;  /* 0x0000000203009388 */ /* 0x0011e40000000800 */
.L_x_21:
[----:B------:R-:W-:Y:S05]  /*0900*/  WARPSYNC.ALL ;  /* 0x0000000000007948 */ /* 0x000fea0003800000 */
[----:B------:R-:W-:Y:S01]  /*0910*/  ISETP.GE.AND P1, PT, R5, UR7, PT ;  /* 0x0000000705007c0c */ /* 0x000fe2000bf26270 */
[----:B0123--:R-:W0:Y:S01]  /*0920*/  S2R R11, SR_CgaCtaId ;  /* 0x00000000000b7919 */ /* 0x00fe220000008800 */
[----:B------:R-:W-:Y:S01]  /*0930*/  MOV R12, 0x400 ;  /* 0x00000400000c7802 */ /* 0x000fe20000000f00 */
[----:B------:R-:W-:Y:S01]  /*0940*/  BSSY.RECONVERGENT B0, `(.L_x_42) ;  /* 0x000007a000007945 */ /* 0x000fe20003800200 */
[----:B------:R-:W-:Y:S01]  /*0950*/  IMAD.MOV.U32 R16, RZ, RZ, RZ ;  /* 0x000000ffff107224 */ /* 0x000fe200078e00ff */
[----:B------:R-:W-:Y:S01]  /*0960*/  BAR.SYNC.DEFER_BLOCKING 0x0 ;  /* 0x0000000000007b1d */ /* 0x000fe20000010000 */
[----:B0-----:R-:W-:-:S07]  /*0970*/  LEA R13, R11, R12, 0x18 ;  /* 0x0000000c0b0d7211 */ /* 0x001fce00078ec0ff */
[----:B------:R-:W-:Y:S05]  /*0980*/  @P1 BRA `(.L_x_43) ;  /* 0x0000000400d41947 */ /* 0x000fea0003800000 */
[----:B------:R-:W0:Y:S01]  /*0990*/  I2F.U32.RP R9, R4 ;  /* 0x0000000400097306 */ /* 0x000e220000209000 */
[C---:B------:R-:W-:Y:S01]  /*09a0*/  IADD3 R6, PT, PT, R4.reuse, R5, RZ ;  /* 0x0000000504067210 */ /* 0x040fe20007ffe0ff */
[----:B------:R-:W-:Y:S01]  /*09b0*/  IMAD.MOV R15, RZ, RZ, -R4 ;  /* 0x000000ffff0f7224 */ /* 0x000fe200078e0a04 */
[----:B------:R-:W-:Y:S01]  /*09c0*/  ISETP.NE.U32.AND P3, PT, R4, RZ, PT ;  /* 0x000000ff0400720c */ /* 0x000fe20003f65070 */
[----:B------:R-:W-:Y:S01]  /*09d0*/  BSSY.RECONVERGENT B1, `(.L_x_44) ;  /* 0x0000036000017945 */ /* 0x000fe20003800200 */
[C---:B------:R-:W-:Y:S01]  /*09e0*/  ISETP.GE.AND P1, PT, R6.reuse, UR7, PT ;  /* 0x0000000706007c0c */ /* 0x040fe2000bf26270 */
[----:B------:R-:W-:Y:S01]  /*09f0*/  IMAD.MOV.U32 R16, RZ, RZ, RZ ;  /* 0x000000ffff107224 */ /* 0x000fe200078e00ff */
[----:B------:R-:W-:Y:S02]  /*0a00*/  VIMNMX R7, PT, PT, R6, UR7, !PT ;  /* 0x0000000706077c48 */ /* 0x000fe4000ffe0100 */
[----:B------:R-:W-:-:S04]  /*0a10*/  SEL R8, RZ, 0x1, P1 ;  /* 0x00000001ff087807 */ /* 0x000fc80000800000 */
[----:B------:R-:W-:Y:S01]  /*0a20*/  IADD3 R7, PT, PT, R7, -R6, -R8 ;  /* 0x8000000607077210 */ /* 0x000fe20007ffe808 */
[----:B0-----:R-:W4:Y:S02]  /*0a30*/  MUFU.RCP R9, R9 ;  /* 0x0000000900097308 */ /* 0x001f240000001000 */
[----:B----4-:R-:W-:-:S06]  /*0a40*/  IADD3 R2, PT, PT, R9, 0xffffffe, RZ ;  /* 0x0ffffffe09027810 */ /* 0x010fcc0007ffe0ff */
[----:B------:R0:W1:Y:S02]  /*0a50*/  F2I.FTZ.U32.TRUNC.NTZ R3, R2 ;  /* 0x0000000200037305 */ /* 0x000064000021f000 */
[----:B0-----:R-:W-:Y:S02]  /*0a60*/  IMAD.MOV.U32 R2, RZ, RZ, RZ ;  /* 0x000000ffff027224 */ /* 0x001fe400078e00ff */
[----:B-1----:R-:W-:-:S04]  /*0a70*/  IMAD R15, R15, R3, RZ ;  /* 0x000000030f0f7224 */ /* 0x002fc800078e02ff */
[----:B------:R-:W-:Y:S01]  /*0a80*/  IMAD.HI.U32 R14, R3, R15, R2 ;  /* 0x0000000f030e7227 */ /* 0x000fe200078e0002 */
[----:B------:R-:W-:-:S05]  /*0a90*/  MOV R15, R5 ;  /* 0x00000005000f7202 */ /* 0x000fca0000000f00 */
[----:B------:R-:W-:Y:S02]  /*0aa0*/  IMAD.HI.U32 R9, R14, R7, RZ ;  /* 0x000000070e097227 */ /* 0x000fe400078e00ff */
[----:B------:R0:W1:Y:S03]  /*0ab0*/  LDS R14, [R13] ;  /* 0x000000000d0e7984 */ /* 0x0000660000000800 */
[----:B------:R-:W-:-:S05]  /*0ac0*/  IADD3 R2, PT, PT, -R9, RZ, RZ ;  /* 0x000000ff09027210 */ /* 0x000fca0007ffe1ff */
[----:B------:R-:W-:Y:S02]  /*0ad0*/  IMAD R7, R4, R2, R7 ;  /* 0x0000000204077224 */ /* 0x000fe400078e0207 */
[----:B------:R-:W2:Y:S03]  /*0ae0*/  LDC.64 R2, c[0x0][0x380] ;  /* 0x0000e000ff027b82 */ /* 0x000ea60000000a00 */
[----:B------:R-:W-:-:S13]  /*0af0*/  ISETP.GE.U32.AND P1, PT, R7, R4, PT ;  /* 0x000000040700720c */ /* 0x000fda0003f26070 */
[----:B------:R-:W-:Y:S01]  /*0b00*/  @P1 IMAD.IADD R7, R7, 0x1, -R4 ;  /* 0x0000000107071824 */ /* 0x000fe200078e0a04 */
[----:B------:R-:W-:-:S04]  /*0b10*/  @P1 IADD3 R9, PT, PT, R9, 0x1, RZ ;  /* 0x0000000109091810 */ /* 0x000fc80007ffe0ff */
[----:B------:R-:W-:-:S13]  /*0b20*/  ISETP.GE.U32.AND P2, PT, R7, R4, PT ;  /* 0x000000040700720c */ /* 0x000fda0003f46070 */
[----:B------:R-:W-:Y:S01]  /*0b30*/  @P2 VIADD R9, R9, 0x1 ;  /* 0x0000000109092836 */ /* 0x000fe20000000000 */
[----:B------:R-:W-:-:S04]  /*0b40*/  @!P3 LOP3.LUT R9, RZ, R4, RZ, 0x33, !PT ;  /* 0x00000004ff09b212 */ /* 0x000fc800078e33ff */
[----:B------:R-:W-:-:S04]  /*0b50*/  IADD3 R8, PT, PT, R8, R9, RZ ;  /* 0x0000000908087210 */ /* 0x000fc80007ffe0ff */
[C---:B------:R-:W-:Y:S02]  /*0b60*/  LOP3.LUT R6, R8.reuse, 0x3, RZ, 0xc0, !PT ;  /* 0x0000000308067812 */ /* 0x040fe400078ec0ff */
[----:B------:R-:W-:Y:S02]  /*0b70*/  ISETP.GE.U32.AND P2, PT, R8, 0x3, PT ;  /* 0x000000030800780c */ /* 0x000fe40003f46070 */
[----:B------:R-:W-:-:S13]  /*0b80*/  ISETP.NE.AND P1, PT, R6, 0x3, PT ;  /* 0x000000030600780c */ /* 0x000fda0003f25270 */
[----:B012---:R-:W-:Y:S05]  /*0b90*/  @!P1 BRA `(.L_x_45) ;  /* 0x0000000000649947 */ /* 0x007fea0003800000 */
[----:B------:R-:W0:Y:S01]  /*0ba0*/  LDC.64 R6, c[0x0][0x380] ;  /* 0x0000e000ff067b82 */ /* 0x000e220000000a00 */
[----:B------:R-:W-:Y:S02]  /*0bb0*/  VIADD R8, R8, 0x1 ;  /* 0x0000000108087836 */ /* 0x000fe40000000000 */
[----:B------:R-:W-:Y:S02]  /*0bc0*/  HFMA2 R16, -RZ, RZ, 0, 0 ;  /* 0x00000000ff107431 */ /* 0x000fe400000001ff */
[----:B------:R-:W-:Y:S01]  /*0bd0*/  IMAD.MOV.U32 R15, RZ, RZ, R5 ;  /* 0x000000ffff0f7224 */ /* 0x000fe200078e0005 */
[----:B------:R-:W-:-:S04]  /*0be0*/  LOP3.LUT R8, R8, 0x3, RZ, 0xc0, !PT ;  /* 0x0000000308087812 */ /* 0x000fc800078ec0ff */
[----:B------:R-:W-:-:S07]  /*0bf0*/  IADD3 R17, PT, PT, -R8, RZ, RZ ;  /* 0x000000ff08117210 */ /* 0x000fce0007ffe1ff */
.L_x_46:
[----:B01----:R-:W-:-:S05]  /*0c00*/  IMAD.WIDE R8, R15, 0x4, R6 ;  /* 0x000000040f087825 */ /* 0x003fca00078e0206 */
[----:B------:R-:W2:Y:S01]  /*0c10*/  LDG.E R19, desc[UR4][R8.64] ;  /* 0x0000000408137981 */ /* 0x000ea2000c1e1900 */
[----:B------:R-:W-:Y:S01]  /*0c20*/  IMAD.MOV.U32 R18, RZ, RZ, 0x3bbb989d ;  /* 0x3bbb989dff127424 */ /* 0x000fe200078e00ff */
[----:B------:R-:W-:Y:S01]  /*0c30*/  MOV R21, 0x437c0000 ;  /* 0x437c000000157802 */ /* 0x000fe20000000f00 */
[----:B------:R-:W-:Y:S01]  /*0c40*/  IMAD.IADD R15, R4, 0x1, R15 ;  /* 0x00000001040f7824 */ /* 0x000fe200078e020f */
[----:B------:R-:W-:-:S04]  /*0c50*/  IADD3 R17, PT, PT, R17, 0x1, RZ ;  /* 0x0000000111117810 */ /* 0x000fc80007ffe0ff */
[----:B------:R-:W-:Y:S01]  /*0c60*/  ISETP.NE.AND P1, PT, R17, RZ, PT ;  /* 0x000000ff1100720c */ /* 0x000fe20003f25270 */
[----:B--2---:R-:W-:-:S04]  /*0c70*/  FADD R19, -R14, R19 ;  /* 0x000000130e137221 */ /* 0x004fc80000000100 */
[----:B------:R-:W-:-:S04]  /*0c80*/  FFMA.SAT R18, R19, R18, 0.5 ;  /* 0x3f00000013127423 */ /* 0x000fc80000002012 */
[----:B------:R-:W-:-:S04]  /*0c90*/  FFMA.RM R18, R18, R21, 12582913 ;  /* 0x4b40000112127423 */ /* 0x000fc80000004015 */
[C---:B------:R-:W-:Y:S01]  /*0ca0*/  FADD R20, R18.reuse, -12583039 ;  /* 0xcb40007f12147421 */ /* 0x040fe20000000000 */
[----:B------:R-:W-:-:S03]  /*0cb0*/  IMAD.SHL.U32 R18, R18, 0x800000, RZ ;  /* 0x0080000012127824 */ /* 0x000fc600078e00ff */
[----:B------:R-:W-:-:S04]  /*0cc0*/  FFMA R20, R19, 1.4426950216293334961, -R20 ;  /* 0x3fb8aa3b13147823 */ /* 0x000fc80000000814 */
[----:B------:R-:W-:-:S04]  /*0cd0*/  FFMA R20, R19, 1.925963033500011079e-08, R20 ;  /* 0x32a5706013147823 */ /* 0x000fc80000000014 */
[----:B------:R-:W0:Y:S02]  /*0ce0*/  MUFU.EX2 R19, R20 ;  /* 0x0000001400137308 */ /* 0x000e240000000800 */
[----:B0-----:R-:W-:-:S04]  /*0cf0*/  FMUL R19, R18, R19 ;  /* 0x0000001312137220 */ /* 0x001fc80000400000 */
[----:B------:R-:W-:Y:S01]  /*0d00*/  FADD R16, R19, R16 ;  /* 0x0000001013107221 */ /* 0x000fe20000000000 */
[----:B------:R1:W-:Y:S01]  /*0d10*/  STG.E desc[UR4][R8.64], R19 ;  /* 0x0000001308007986 */ /* 0x0003e2000c101904 */
[----:B------:R-:W-:Y:S05]  /*0d20*/  @P1 BRA `(.L_x_46) ;  /* 0xfffffffc00b41947 */ /* 0x000fea000383ffff */
.L_x_45:
[----:B------:R-:W-:Y:S05]  /*0d30*/  BSYNC.RECONVERGENT B1 ;  /* 0x0000000000017941 */ /* 0x000fea0003800200 */
.L_x_44:
[----:B------:R-:W-:Y:S05]  /*0d40*/  @!P2 BRA `(.L_x_43) ;  /* 0x0000000000e4a947 */ /* 0x000fea0003800000 */
.L_x_47:
[----:B01----:R-:W-:-:S05]  /*0d50*/  IMAD.WIDE R8, R15, 0x4, R2 ;  /* 0x000000040f087825 */ /* 0x003fca00078e0202 */
[----:B------:R-:W2:Y:S01]  /*0d60*/  LDG.E R7, desc[UR4][R8.64] ;  /* 0x0000000408077981 */ /* 0x000ea2000c1e1900 */
[----:B------:R-:W-:Y:S01]  /*0d70*/  MOV R17, 0x3bbb989d ;  /* 0x3bbb989d00117802 */ /* 0x000fe20000000f00 */
[----:B------:R-:W-:Y:S02]  /*0d80*/  IMAD.MOV.U32 R18, RZ, RZ, 0x437c0000 ;  /* 0x437c0000ff127424 */ /* 0x000fe400078e00ff */
[----:B--2---:R-:W-:-:S04]  /*0d90*/  FADD R6, -R14, R7 ;  /* 0x000000070e067221 */ /* 0x004fc80000000100 */
[----:B------:R-:W-:-:S04]  /*0da0*/  FFMA.SAT R7, R6, R17, 0.5 ;  /* 0x3f00000006077423 */ /* 0x000fc80000002011 */
[----:B------:R-:W-:-:S04]  /*0db0*/  FFMA.RM R7, R7, R18, 12582913 ;  /* 0x4b40000107077423 */ /* 0x000fc80000004012 */
[----:B------:R-:W-:-:S04]  /*0dc0*/  FADD R19, R7, -12583039 ;  /* 0xcb40007f07137421 */ /* 0x000fc80000000000 */
[----:B------:R-:W-:-:S04]  /*0dd0*/  FFMA R19, R6, 1.4426950216293334961, -R19 ;  /* 0x3fb8aa3b06137823 */ /* 0x000fc80000000813 */
[----:B------:R-:W-:Y:S01]  /*0de0*/  FFMA R20, R6, 1.925963033500011079e-08, R19 ;  /* 0x32a5706006147823 */ /* 0x000fe20000000013 */
[----:B------:R-:W-:Y:S01]  /*0df0*/  SHF.L.U32 R19, R7, 0x17, RZ ;  /* 0x0000001707137819 */ /* 0x000fe200000006ff */
[----:B------:R-:W-:-:S04]  /*0e00*/  IMAD.WIDE R6, R4, 0x4, R8 ;  /* 0x0000000404067825 */ /* 0x000fc800078e0208 */
[----:B------:R-:W0:Y:S02]  /*0e10*/  MUFU.EX2 R20, R20 ;  /* 0x0000001400147308 */ /* 0x000e240000000800 */
[----:B0-----:R-:W-:-:S05]  /*0e20*/  FMUL R19, R19, R20 ;  /* 0x0000001413137220 */ /* 0x001fca0000400000 */
[----:B------:R0:W-:Y:S04]  /*0e30*/  STG.E desc[UR4][R8.64], R19 ;  /* 0x0000001308007986 */ /* 0x0001e8000c101904 */
[----:B------:R-:W2:Y:S01]  /*0e40*/  LDG.E R21, desc[UR4][R6.64] ;  /* 0x0000000406157981 */ /* 0x000ea2000c1e1900 */
[----:B0-----:R-:W-:-:S04]  /*0e50*/  IMAD.WIDE R8, R4, 0x4, R6 ;  /* 0x0000000404087825 */ /* 0x001fc800078e0206 */
        /* <DEDUP_REMOVED lines=16> */
[----:B------:R-:W-:-:S03]  /*0f60*/  SHF.L.U32 R23, R25, 0x17, RZ ;  /* 0x0000001719177819 */ /* 0x000fc600000006ff */
[----:B------:R-:W-:-:S04]  /*0f70*/  FFMA R27, R20, 1.4426950216293334961, -R27 ;  /* 0x3fb8aa3b141b7823 */ /* 0x000fc8000000081b */
[----:B------:R-:W-:-:S04]  /*0f80*/  FFMA R27, R20, 1.925963033500011079e-08, R27 ;  /* 0x32a57060141b7823 */ /* 0x000fc8000000001b */
[----:B------:R-:W0:Y:S02]  /*0f90*/  MUFU.EX2 R20, R27 ;  /* 0x0000001b00147308 */ /* 0x000e240000000800 */
[----:B0-----:R-:W-:-:S05]  /*0fa0*/  FMUL R23, R23, R20 ;  /* 0x0000001417177220 */ /* 0x001fca0000400000 */
[----:B------:R0:W-:Y:S04]  /*0fb0*/  STG.E desc[UR4][R8.64], R23 ;  /* 0x0000001708007986 */ /* 0x0001e8000c101904 */
[----:B------:R-:W2:Y:S01]  /*0fc0*/  LDG.E R25, desc[UR4][R6.64] ;  /* 0x0000000406197981 */ /* 0x000ea2000c1e1900 */
[----:B------:R-:W-:Y:S01]  /*0fd0*/  LEA R15, R4, R15, 0x2 ;  /* 0x0000000f040f7211 */ /* 0x000fe200078e10ff */
[----:B------:R-:W-:-:S03]  /*0fe0*/  FADD R16, R19, R16 ;  /* 0x0000001013107221 */ /* 0x000fc60000000000 */
[----:B------:R-:W-:Y:S01]  /*0ff0*/  ISETP.GE.AND P1, PT, R15, UR7, PT ;  /* 0x000000070f007c0c */ /* 0x000fe2000bf26270 */
[----:B------:R-:W-:-:S04]  /*1000*/  FADD R16, R16, R21 ;  /* 0x0000001510107221 */ /* 0x000fc80000000000 */
[----:B------:R-:W-:Y:S01]  /*1010*/  FADD R16, R16, R23 ;  /* 0x0000001710107221 */ /* 0x000fe20000000000 */
[----:B--2---:R-:W-:-:S04]  /*1020*/  FADD R20, -R14, R25 ;  /* 0x000000190e147221 */ /* 0x004fc80000000100 */
[----:B------:R-:W-:-:S04]  /*1030*/  FFMA.SAT R17, R20, R17, 0.5 ;  /* 0x3f00000014117423 */ /* 0x000fc80000002011 */
[----:B------:R-:W-:-:S04]  /*1040*/  FFMA.RM R17, R17, R18, 12582913 ;  /* 0x4b40000111117423 */ /* 0x000fc80000004012 */
[C---:B------:R-:W-:Y:S01]  /*1050*/  FADD R25, R17.reuse, -12583039 ;  /* 0xcb40007f11197421 */ /* 0x040fe20000000000 */
[----:B------:R-:W-:-:S03]  /*1060*/  IMAD.SHL.U32 R17, R17, 0x800000, RZ ;  /* 0x0080000011117824 */ /* 0x000fc600078e00ff */
[----:B------:R-:W-:-:S04]  /*1070*/  FFMA R25, R20, 1.4426950216293334961, -R25 ;  /* 0x3fb8aa3b14197823 */ /* 0x000fc80000000819 */
[----:B------:R-:W-:-:S04]  /*1080*/  FFMA R25, R20, 1.925963033500011079e-08, R25 ;  /* 0x32a5706014197823 */ /* 0x000fc80000000019 */
[----:B------:R-:W1:Y:S02]  /*1090*/  MUFU.EX2 R18, R25 ;  /* 0x0000001900127308 */ /* 0x000e640000000800 */
[----:B-1----:R-:W-:-:S04]  /*10a0*/  FMUL R17, R17, R18 ;  /* 0x0000001211117220 */ /* 0x002fc80000400000 */
[----:B------:R-:W-:Y:S01]  /*10b0*/  FADD R16, R16, R17 ;  /* 0x0000001110107221 */ /* 0x000fe20000000000 */
[----:B------:R0:W-:Y:S01]  /*10c0*/  STG.E desc[UR4][R6.64], R17 ;  /* 0x0000001106007986 */ /* 0x0001e2000c101904 */
[----:B------:R-:W-:Y:S05]  /*10d0*/  @!P1 BRA `(.L_x_47) ;  /* 0xfffffffc001c9947 */ /* 0x000fea000383ffff */
.L_x_43:
[----:B------:R-:W-:Y:S05]  /*10e0*/  BSYNC.RECONVERGENT B0 ;  /* 0x0000000000007941 */ /* 0x000fea0003800200 */
.L_x_42:
[----:B------:R-:W2:Y:S01]  /*10f0*/  SHFL.DOWN PT, R3, R16, 0x10, 0x1f ;  /* 0x0a001f0010037f89 */ /* 0x000ea200000e0000 */
[----:B------:R-:W-:-:S13]  /*1100*/  ISETP.NE.AND P1, PT, R0, RZ, PT ;  /* 0x000000ff0000720c */ /* 0x000fda0003f25270 */
[----:B------:R-:W-:-:S05]  /*1110*/  @!P1 VIADD R12, R12, 0x80 ;  /* 0x000000800c0c9836 */ /* 0x000fca0000000000 */
[----:B------:R-:W-:-:S04]  /*1120*/  @!P1 LEA R11, R11, R12, 0x18 ;  /* 0x0000000c0b0b9211 */ /* 0x000fc800078ec0ff */
[----:B------:R-:W-:Y:S01]  /*1130*/  @!P1 LEA R11, R10, R11, 0x2 ;  /* 0x0000000b0a0b9211 */ /* 0x000fe200078e10ff */
[----:B--2---:R-:W-:-:S05]  /*1140*/  FADD R3, R3, R16 ;  /* 0x0000001003037221 */ /* 0x004fca0000000000 */
[----:B----4-:R-:W2:Y:S02]  /*1150*/  SHFL.DOWN PT, R2, R3, 0x8, 0x1f ;  /* 0x09001f0003027f89 */ /* 0x010ea400000e0000 */
[----:B--2---:R-:W-:-:S05]  /*1160*/  FADD R2, R3, R2 ;  /* 0x0000000203027221 */ /* 0x004fca0000000000 */
[----:B0-----:R-:W0:Y:S02]  /*1170*/  SHFL.DOWN PT, R7, R2, 0x4, 0x1f ;  /* 0x08801f0002077f89 */ /* 0x001e2400000e0000 */
[----:B0-----:R-:W-:-:S05]  /*1180*/  FADD R7, R2, R7 ;  /* 0x0000000702077221 */ /* 0x001fca0000000000 */
[----:B------:R-:W0:Y:S02]  /*1190*/  SHFL.DOWN PT, R6, R7, 0x2, 0x1f ;  /* 0x08401f0007067f89 */ /* 0x000e2400000e0000 */
[----:B0-----:R-:W-:-:S05]  /*11a0*/  FADD R6, R7, R6 ;  /* 0x0000000607067221 */ /* 0x001fca0000000000 */
[----:B-1----:R-:W0:Y:S02]  /*11b0*/  SHFL.DOWN PT, R9, R6, 0x1, 0x1f ;  /* 0x08201f0006097f89 */ /* 0x002e2400000e0000 */
[----:B0-----:R-:W-:-:S05]  /*11c0*/  FADD R9, R6, R9 ;  /* 0x0000000906097221 */ /* 0x001fca0000000000 */
[----:B------:R0:W-:Y:S01]  /*11d0*/  @!P1 STS [R11], R9 ;  /* 0x000000090b009388 */ /* 0x0001e20000000800 */
[----:B------:R-:W-:Y:S06]  /*11e0*/  BAR.SYNC.DEFER_BLOCKING 0x0 ;  /* 0x0000000000007b1d */ /* 0x000fec0000010000 */
[----:B------:R-:W-:Y:S05]  /*11f0*/  @P0 BRA `(.L_x_48) ;  /* 0x0000000000340947 */ /* 0x000fea0003800000 */
[----:B------:R-:W-:-:S03]  /*1200*/  UMOV UR6, 0xffffffff ;  /* 0xffffffff00067882 */ /* 0x000fc60000000000 */
[----:B------:R-:W-:Y:S05]  /*1210*/  BRA.DIV UR6, `(.L_x_49) ;  /* 0x00000016066c7947 */ /* 0x000fea000b800000 */
[----:B------:R-:W1:Y:S02]  /*1220*/  SHFL.DOWN PT, R0, R9, 0x10, 0x1f ;  /* 0x0a001f0009007f89 */ /* 0x000e6400000e0000 */
[----:B-1----:R-:W-:-:S05]  /*1230*/  FADD R0, R9, R0 ;  /* 0x0000000009007221 */ /* 0x002fca0000000000 */
[----:B------:R-:W1:Y:S02]  /*1240*/  SHFL.DOWN PT, R3, R0, 0x8, 0x1f ;  /* 0x09001f0000037f89 */ /* 0x000e6400000e0000 */
[----:B-1----:R-:W-:-:S05]  /*1250*/  FADD R3, R0, R3 ;  /* 0x0000000300037221 */ /* 0x002fca0000000000 */
[----:B------:R-:W1:Y:S02]  /*1260*/  SHFL.DOWN PT, R2, R3, 0x4, 0x1f ;  /* 0x08801f0003027f89 */ /* 0x000e6400000e0000 */
[----:B-1----:R-:W-:-:S05]  /*1270*/  FADD R2, R3, R2 ;  /* 0x0000000203027221 */ /* 0x002fca0000000000 */
[----:B------:R-:W1:Y:S02]  /*1280*/  SHFL.DOWN PT, R7, R2, 0x2, 0x1f ;  /* 0x08401f0002077f89 */ /* 0x000e6400000e0000 */
[----:B-1----:R-:W-:-:S05]  /*1290*/  FADD R7, R2, R7 ;  /* 0x0000000702077221 */ /* 0x002fca0000000000 */
[----:B------:R1:W2:Y:S02]  /*12a0*/  SHFL.DOWN PT, R6, R7, 0x1, 0x1f ;  /* 0x08201f0007067f89 */ /* 0x0002a400000e0000 */
.L_x_114:
[----:B--2---:R-:W-:-:S05]  /*12b0*/  FADD R6, R7, R6 ;  /* 0x0000000607067221 */ /* 0x004fca0000000000 */
[----:B------:R2:W-:Y:S02]  /*12c0*/  @!P1 STS [R13+0x80], R6 ;  /* 0x000080060d009388 */ /* 0x0005e40000000800 */
.L_x_48:
[----:B------:R-:W-:Y:S05]  /*12d0*/  WARPSYNC.ALL ;  /* 0x0000000000007948 */ /* 0x000fea0003800000 */
[----:B------:R-:W-:Y:S01]  /*12e0*/  BAR.SYNC.DEFER_BLOCKING 0x0 ;  /* 0x0000000000007b1d */ /* 0x000fe20000010000 */
[----:B------:R-:W-:-:S13]  /*12f0*/  ISETP.GE.AND P0, PT, R5, UR7, PT ;  /* 0x0000000705007c0c */ /* 0x000fda000bf06270 */
[----:B------:R-:W-:Y:S05]  /*1300*/  @P0 EXIT ;  /* 0x000000000000094d */ /* 0x000fea0003800000 */
[----:B--2---:R-:W2:Y:S01]  /*1310*/  I2F.U32.RP R6, R4 ;  /* 0x0000000400067306 */ /* 0x004ea20000209000 */
[C---:B------:R-:W-:Y:S01]  /*1320*/  IMAD.IADD R0, R4.reuse, 0x1, R5 ;  /* 0x0000000104007824 */ /* 0x040fe200078e0205 */
[----:B0-----:R-:W-:Y:S01]  /*1330*/  IADD3 R9, PT, PT, RZ, -R4, RZ ;  /* 0x80000004ff097210 */ /* 0x001fe20007ffe0ff */
[----:B------:R-:W-:Y:S01]  /*1340*/  BSSY.RECONVERGENT B0, `(.L_x_50) ;  /* 0x0000034000007945 */ /* 0x000fe20003800200 */
[----:B------:R-:W-:Y:S02]  /*1350*/  ISETP.NE.U32.AND P2, PT, R4, RZ, PT ;  /* 0x000000ff0400720c */ /* 0x000fe40003f45070 */
[C---:B------:R-:W-:Y:S02]  /*1360*/  ISETP.GE.AND P0, PT, R0.reuse, UR7, PT ;  /* 0x0000000700007c0c */ /* 0x040fe4000bf06270 */
[----:B-1----:R-:W-:Y:S02]  /*1370*/  VIMNMX R7, PT, PT, R0, UR7, !PT ;  /* 0x0000000700077c48 */ /* 0x002fe4000ffe0100 */
[----:B------:R-:W-:-:S04]  /*1380*/  SEL R16, RZ, 0x1, P0 ;  /* 0x00000001ff107807 */ /* 0x000fc80000000000 */
[----:B------:R-:W-:Y:S01]  /*1390*/  IADD3 R7, PT, PT, R7, -R0, -R16 ;  /* 0x8000000007077210 */ /* 0x000fe20007ffe810 */
[----:B--2---:R-:W0:Y:S02]  /*13a0*/  MUFU.RCP R6, R6 ;  /* 0x0000000600067308 */ /* 0x004e240000001000 */
[----:B0-----:R-:W-:-:S06]  /*13b0*/  VIADD R2, R6, 0xffffffe ;  /* 0x0ffffffe06027836 */ /* 0x001fcc0000000000 */
[----:B------:R0:W1:Y:S02]  /*13c0*/  F2I.FTZ.U32.TRUNC.NTZ R3, R2 ;  /* 0x0000000200037305 */ /* 0x000064000021f000 */
[----:B0-----:R-:W-:Y:S02]  /*13d0*/  HFMA2 R2, -RZ, RZ, 0, 0 ;  /* 0x00000000ff027431 */ /* 0x001fe400000001ff */
[----:B-1----:R-:W-:-:S04]  /*13e0*/  IMAD R9, R9, R3, RZ ;  /* 0x0000000309097224 */ /* 0x002fc800078e02ff */
[----:B------:R-:W-:Y:S02]  /*13f0*/  IMAD.HI.U32 R6, R3, R9, R2 ;  /* 0x0000000903067227 */ /* 0x000fe400078e0002 */
[----:B------:R0:W1:Y:S04]  /*1400*/  LDS R3, [R13+0x80] ;  /* 0x000080000d037984 */ /* 0x0000680000000800 */
[----:B------:R-:W-:-:S04]  /*1410*/  IMAD.HI.U32 R9, R6, R7, RZ ;  /* 0x0000000706097227 */ /* 0x000fc800078e00ff */
[----:B------:R-:W-:-:S04]  /*1420*/  IMAD.MOV R0, RZ, RZ, -R9 ;  /* 0x000000ffff007224 */ /* 0x000fc800078e0a09 */
[----:B------:R-:W-:-:S05]  /*1430*/  IMAD R7, R4, R0, R7 ;  /* 0x0000000004077224 */ /* 0x000fca00078e0207 */
[----:B------:R-:W-:-:S13]  /*1440*/  ISETP.GE.U32.AND P0, PT, R7, R4, PT ;  /* 0x000000040700720c */ /* 0x000fda0003f06070 */
[----:B------:R-:W-:Y:S01]  /*1450*/  @P0 IADD3 R7, PT, PT, -R4, R7, RZ ;  /* 0x0000000704070210 */ /* 0x000fe20007ffe1ff */
[----:B------:R-:W-:-:S03]  /*1460*/  @P0 VIADD R9, R9, 0x1 ;  /* 0x0000000109090836 */ /* 0x000fc60000000000 */
[----:B------:R-:W-:-:S13]  /*1470*/  ISETP.GE.U32.AND P1, PT, R7, R4, PT ;  /* 0x000000040700720c */ /* 0x000fda0003f26070 */
[----:B------:R-:W-:Y:S02]  /*1480*/  @P1 IADD3 R9, PT, PT, R9, 0x1, RZ ;  /* 0x0000000109091810 */ /* 0x000fe40007ffe0ff */
[----:B------:R-:W-:-:S05]  /*1490*/  @!P2 LOP3.LUT R9, RZ, R4, RZ, 0x33, !PT ;  /* 0x00000004ff09a212 */ /* 0x000fca00078e33ff */
[----:B------:R-:W-:-:S05]  /*14a0*/  IMAD.IADD R16, R16, 0x1, R9 ;  /* 0x0000000110107824 */ /* 0x000fca00078e0209 */
[----:B------:R-:W-:-:S04]  /*14b0*/  LOP3.LUT R0, R16, 0x3, RZ, 0xc0, !PT ;  /* 0x0000000310007812 */ /* 0x000fc800078ec0ff */
[----:B------:R-:W-:-:S13]  /*14c0*/  ISETP.NE.AND P0, PT, R0, 0x3, PT ;  /* 0x000000030000780c */ /* 0x000fda0003f05270 */
[----:B01----:R-:W-:Y:S05]  /*14d0*/  @!P0 BRA `(.L_x_51) ;  /* 0x0000000000688947 */ /* 0x003fea0003800000 */
[----:B------:R-:W0:Y:S01]  /*14e0*/  LDC.64 R14, c[0x0][0x380] ;  /* 0x0000e000ff0e7b82 */ /* 0x000e220000000a00 */
[----:B------:R-:W-:-:S04]  /*14f0*/  IADD3 R0, PT, PT, R16, 0x1, RZ ;  /* 0x0000000110007810 */ /* 0x000fc80007ffe0ff */
[----:B------:R-:W-:-:S03]  /*1500*/  LOP3.LUT R0, R0, 0x3, RZ, 0xc0, !PT ;  /* 0x0000000300007812 */ /* 0x000fc600078ec0ff */
[----:B------:R-:W1:Y:S02]  /*1510*/  LDC.64 R12, c[0x0][0x388] ;  /* 0x0000e200ff0c7b82 */ /* 0x000e640000000a00 */
[----:B------:R-:W-:-:S07]  /*1520*/  IMAD.MOV R17, RZ, RZ, -R0 ;  /* 0x000000ffff117224 */ /* 0x000fce00078e0a00 */
.L_x_54:
[----:B0-----:R-:W-:-:S05]  /*1530*/  IMAD.WIDE R6, R5, 0x4, R14 ;  /* 0x0000000405067825 */ /* 0x001fca00078e020e */
[----:B--2---:R-:W2:Y:S01]  /*1540*/  LDG.E R0, desc[UR4][R6.64] ;  /* 0x0000000406007981 */ /* 0x004ea2000c1e1900 */
[----:B------:R-:W0:Y:S01]  /*1550*/  MUFU.RCP R2, R3 ;  /* 0x0000000300027308 */ /* 0x000e220000001000 */
[----:B------:R-:W-:Y:S01]  /*1560*/  IADD3 R17, PT, PT, R17, 0x1, RZ ;  /* 0x0000000111117810 */ /* 0x000fe20007ffe0ff */
[----:B------:R-:W-:Y:S03]  /*1570*/  BSSY.RECONVERGENT B1, `(.L_x_52) ;  /* 0x000000d000017945 */ /* 0x000fe60003800200 */
[----:B------:R-:W-:Y:S01]  /*1580*/  ISETP.NE.AND P2, PT, R17, RZ, PT ;  /* 0x000000ff1100720c */ /* 0x000fe20003f45270 */
[----:B0-----:R-:W-:-:S04]  /*1590*/  FFMA R9, -R3, R2, 1 ;  /* 0x3f80000003097423 */ /* 0x001fc80000000102 */
[----:B------:R-:W-:Y:S01]  /*15a0*/  FFMA R9, R2, R9, R2 ;  /* 0x0000000902097223 */ /* 0x000fe20000000002 */
[----:B--2---:R-:W0:Y:S03]  /*15b0*/  FCHK P0, R0, R3 ;  /* 0x0000000300007302 */ /* 0x004e260000000000 */
[----:B------:R-:W-:-:S04]  /*15c0*/  FFMA R2, R0, R9, RZ ;  /* 0x0000000900027223 */ /* 0x000fc800000000ff */
[----:B------:R-:W-:-:S04]  /*15d0*/  FFMA R8, -R3, R2, R0 ;  /* 0x0000000203087223 */ /* 0x000fc80000000100 */
[----:B------:R-:W-:Y:S01]  /*15e0*/  FFMA R11, R9, R8, R2 ;  /* 0x00000008090b7223 */ /* 0x000fe20000000002 */
[----:B-1----:R-:W-:Y:S01]  /*15f0*/  IMAD.WIDE R8, R5, 0x4, R12 ;  /* 0x0000000405087825 */ /* 0x002fe200078e020c */
[----:B0-----:R-:W-:Y:S06]  /*1600*/  @!P0 BRA `(.L_x_53) ;  /* 0x00000000000c8947 */ /* 0x001fec0003800000 */
[----:B------:R-:W-:-:S07]  /*1610*/  MOV R6, 0x1630 ;  /* 0x0000163000067802 */ /* 0x000fce0000000f00 */
[----:B------:R-:W-:Y:S05]  /*1620*/  CALL.REL.NOINC `($__internal_0_$__cuda_sm3x_div_rn_noftz_f32_slowpath) ;  /* 0x0000001000f87944 */ /* 0x000fea0003c00000 */
[----:B------:R-:W-:-:S07]  /*1630*/  IMAD.MOV.U32 R11, RZ, RZ, R0 ;  /* 0x000000ffff0b7224 */ /* 0x000fce00078e0000 */
.L_x_53:
[----:B------:R-:W-:Y:S05]  /*1640*/  BSYNC.RECONVERGENT B1 ;  /* 0x0000000000017941 */ /* 0x000fea0003800200 */
.L_x_52:
[----:B------:R2:W-:Y:S01]  /*1650*/  STG.E desc[UR4][R8.64], R11 ;  /* 0x0000000b08007986 */ /* 0x0005e2000c101904 */
[----:B------:R-:W-:Y:S01]  /*1660*/  IADD3 R5, PT, PT, R4, R5, RZ ;  /* 0x0000000504057210 */ /* 0x000fe20007ffe0ff */
[----:B------:R-:W-:Y:S06]  /*1670*/  @P2 BRA `(.L_x_54) ;  /* 0xfffffffc00ac2947 */ /* 0x000fec000383ffff */
.L_x_51:
[----:B------:R-:W-:Y:S05]  /*1680*/  BSYNC.RECONVERGENT B0 ;  /* 0x0000000000007941 */ /* 0x000fea0003800200 */
.L_x_50:
[----:B------:R-:W0:Y:S01]  /*1690*/  LDC.64 R12, c[0x0][0x380] ;  /* 0x0000e000ff0c7b82 */ /* 0x000e220000000a00 */
[----:B------:R-:W-:Y:S01]  /*16a0*/  ISETP.GE.U32.AND P0, PT, R16, 0x3, PT ;  /* 0x000000031000780c */ /* 0x000fe20003f06070 */
[----:B------:R-:W1:Y:S06]  /*16b0*/  LDCU UR6, c[0x0][0x390] ;  /* 0x00007200ff0677ac */ /* 0x000e6c0008000800 */
[----:B--2---:R-:W2:Y:S06]  /*16c0*/  LDC.64 R8, c[0x0][0x388] ;  /* 0x0000e200ff087b82 */ /* 0x004eac0000000a00 */
[----:B-1----:R-:W-:Y:S05]  /*16d0*/  @!P0 EXIT ;  /* 0x000000000000894d */ /* 0x002fea0003800000 */
.L_x_63:
[----:B0-----:R-:W-:-:S05]  /*16e0*/  IMAD.WIDE R14, R5, 0x4, R12 ;  /* 0x00000004050e7825 */ /* 0x001fca00078e020c */
[----:B------:R-:W3:Y:S01]  /*16f0*/  LDG.E R6, desc[UR4][R14.64] ;  /* 0x000000040e067981 */ /* 0x000ee2000c1e1900 */
[----:B------:R-:W0:Y:S01]  /*1700*/  MUFU.RCP R0, R3 ;  /* 0x0000000300007308 */ /* 0x000e220000001000 */
[----:B------:R-:W-:Y:S01]  /*1710*/  BSSY.RECONVERGENT B0, `(.L_x_55) ;  /* 0x000000c000007945 */ /* 0x000fe20003800200 */
[----:B0-----:R-:W-:-:S04]  /*1720*/  FFMA R7, -R3, R0, 1 ;  /* 0x3f80000003077423 */ /* 0x001fc80000000100 */
[----:B------:R-:W-:Y:S02]  /*1730*/  FFMA R0, R0, R7, R0 ;  /* 0x0000000700007223 */ /* 0x000fe40000000000 */
[----:B---3--:R-:W0:Y:S02]  /*1740*/  FCHK P0, R6, R3 ;  /* 0x0000000306007302 */ /* 0x008e240000000000 */
[----:B------:R-:W-:-:S04]  /*1750*/  FFMA R2, R0, R6, RZ ;  /* 0x0000000600027223 */ /* 0x000fc800000000ff */
[----:B------:R-:W-:-:S04]  /*1760*/  FFMA R7, -R3, R2, R6 ;  /* 0x0000000203077223 */ /* 0x000fc80000000106 */
[----:B------:R-:W-:Y:S01]  /*1770*/  FFMA R7, R0, R7, R2 ;  /* 0x0000000700077223 */ /* 0x000fe20000000002 */
[----:B0-----:R-:W-:Y:S06]  /*1780*/  @!P0 BRA `(.L_x_56) ;  /* 0x0000000000108947 */ /* 0x001fec0003800000 */
[----:B------:R-:W-:Y:S01]  /*1790*/  IMAD.MOV.U32 R0, RZ, RZ, R6 ;  /* 0x000000ffff007224 */ /* 0x000fe200078e0006 */
[----:B------:R-:W-:-:S07]  /*17a0*/  MOV R6, 0x17c0 ;  /* 0x000017c000067802 */ /* 0x000fce0000000f00 */
[----:B--2---:R-:W-:Y:S05]  /*17b0*/  CALL.REL.NOINC `($__internal_0_$__cuda_sm3x_div_rn_noftz_f32_slowpath) ;  /* 0x0000001000947944 */ /* 0x004fea0003c00000 */
[----:B------:R-:W-:-:S07]  /*17c0*/  MOV R7, R0 ;  /* 0x0000000000077202 */ /* 0x000fce0000000f00 */
.L_x_56:
[----:B------:R-:W-:Y:S05]  /*17d0*/  BSYNC.RECONVERGENT B0 ;  /* 0x0000000000007941 */ /* 0x000fea0003800200 */
.L_x_55:
[----:B--2---:R-:W-:-:S04]  /*17e0*/  IMAD.WIDE R16, R5, 0x4, R8 ;  /* 0x0000000405107825 */ /* 0x004fc800078e0208 */
[----:B------:R-:W-:Y:S01]  /*17f0*/  IMAD.WIDE R14, R4, 0x4, R14 ;  /* 0x00000004040e7825 */ /* 0x000fe200078e020e */
[----:B------:R0:W-:Y:S04]  /*1800*/  STG.E desc[UR4][R16.64], R7 ;  /* 0x0000000710007986 */ /* 0x0001e8000c101904 */
[----:B------:R-:W2:Y:S01]  /*1810*/  LDG.E R6, desc[UR4][R14.64] ;  /* 0x000000040e067981 */ /* 0x000ea2000c1e1900 */
[----:B------:R-:W1:Y:S01]  /*1820*/  MUFU.RCP R0, R3 ;  /* 0x0000000300007308 */ /* 0x000e620000001000 */
[----:B------:R-:W-:Y:S01]  /*1830*/  BSSY.RECONVERGENT B0, `(.L_x_57) ;  /* 0x000000c000007945 */ /* 0x000fe20003800200 */
[----:B-1----:R-:W-:-:S04]  /*1840*/  FFMA R11, -R3, R0, 1 ;  /* 0x3f800000030b7423 */ /* 0x002fc80000000100 */
[----:B------:R-:W-:Y:S02]  /*1850*/  FFMA R0, R0, R11, R0 ;  /* 0x0000000b00007223 */ /* 0x000fe40000000000 */
[----:B--2---:R-:W1:Y:S02]  /*1860*/  FCHK P0, R6, R3 ;  /* 0x0000000306007302 */ /* 0x004e640000000000 */
[----:B------:R-:W-:-:S04]  /*1870*/  FFMA R2, R0, R6, RZ ;  /* 0x0000000600027223 */ /* 0x000fc800000000ff */
[----:B------:R-:W-:-:S04]  /*1880*/  FFMA R11, -R3, R2, R6 ;  /* 0x00000002030b7223 */ /* 0x000fc80000000106 */
[----:B------:R-:W-:Y:S01]  /*1890*/  FFMA R11, R0, R11, R2 ;  /* 0x0000000b000b7223 */ /* 0x000fe20000000002 */
[----:B01----:R-:W-:Y:S06]  /*18a0*/  @!P0 BRA `(.L_x_58) ;  /* 0x0000000000108947 */ /* 0x003fec0003800000 */
[----:B------:R-:W-:Y:S01]  /*18b0*/  IMAD.MOV.U32 R0, RZ, RZ, R6 ;  /* 0x000000ffff007224 */ /* 0x000fe200078e0006 */
[----:B------:R-:W-:-:S07]  /*18c0*/  MOV R6, 0x18e0 ;  /* 0x000018e000067802 */ /* 0x000fce0000000f00 */
[----:B------:R-:W-:Y:S05]  /*18d0*/  CALL.REL.NOINC `($__internal_0_$__cuda_sm3x_div_rn_noftz_f32_slowpath) ;  /* 0x00000010004c7944 */ /* 0x000fea0003c00000 */
[----:B------:R-:W-:-:S07]  /*18e0*/  MOV R11, R0 ;  /* 0x00000000000b7202 */ /* 0x000fce0000000f00 */
.L_x_58:
[----:B------:R-:W-:Y:S05]  /*18f0*/  BSYNC.RECONVERGENT B0 ;  /* 0x0000000000007941 */ /* 0x000fea0003800200 */
.L_x_57:
[----:B------:R-:W-:-:S04]  /*1900*/  IMAD.WIDE R16, R4, 0x4, R16 ;  /* 0x0000000404107825 */ /* 0x000fc800078e0210 */
        /* <DEDUP_REMOVED lines=16> */
.L_x_60:
[----:B------:R-:W-:Y:S05]  /*1a10*/  BSYNC.RECONVERGENT B0 ;  /* 0x0000000000007941 */ /* 0x000fea0003800200 */
.L_x_59:
[----:B------:R-:W-:-:S04]  /*1a20*/  IMAD.WIDE R16, R4, 0x4, R16 ;  /* 0x0000000404107825 */ /* 0x000fc800078e0210 */
[----:B------:R-:W-:Y:S01]  /*1a30*/  IMAD.WIDE R14, R4, 0x4, R14 ;  /* 0x00000004040e7825 */ /* 0x000fe200078e020e */
[----:B------:R0:W-:Y:S05]  /*1a40*/  STG.E desc[UR4][R16.64], R7 ;  /* 0x0000000710007986 */ /* 0x0001ea000c101904 */
        /* <DEDUP_REMOVED lines=13> */
.L_x_62:
[----:B------:R-:W-:Y:S05]  /*1b20*/  BSYNC.RECONVERGENT B0 ;  /* 0x0000000000007941 */ /* 0x000fea0003800200 */
.L_x_61:
[C---:B------:R-:W-:Y:S01]  /*1b30*/  IMAD.WIDE R16, R4.reuse, 0x4, R16 ;  /* 0x0000000404107825 */ /* 0x040fe200078e0210 */
[----:B------:R-:W-:-:S04]  /*1b40*/  LEA R5, R4, R5, 0x2 ;  /* 0x0000000504057211 */ /* 0x000fc800078e10ff */
[----:B------:R1:W-:Y:S01]  /*1b50*/  STG.E desc[UR4][R16.64], R0 ;  /* 0x0000000010007986 */ /* 0x0003e2000c101904 */
[----:B------:R-:W-:-:S13]  /*1b60*/  ISETP.GE.AND P0, PT, R5, UR6, PT ;  /* 0x0000000605007c0c */ /* 0x000fda000bf06270 */
[----:B-1----:R-:W-:Y:S05]  /*1b70*/  @!P0 BRA `(.L_x_63) ;  /* 0xfffffff800d88947 */ /* 0x002fea000383ffff */
[----:B------:R-:W-:Y:S05]  /*1b80*/  EXIT ;  /* 0x000000000000794d */ /* 0x000fea0003800000 */
.L_x_5:
[----:B------:R-:W-:Y:S02]  /*1b90*/  HFMA2 R15, -RZ, RZ, 0, 1.847743988037109375e-06 ;  /* 0x0000001fff0f7431 */ /* 0x000fe400000001ff */
[----:B------:R-:W-:Y:S02]  /*1ba0*/  IMAD.MOV.U32 R12, RZ, RZ, 0x10 ;  /* 0x00000010ff0c7424 */ /* 0x000fe400078e00ff */
[----:B------:R-:W-:-:S07]  /*1bb0*/  IMAD.MOV.U32 R8, RZ, RZ, -0x1 ;  /* 0xffffffffff087424 */ /* 0x000fce00078e00ff */
[----:B------:R-:W-:Y:S05]  /*1bc0*/  WARPSYNC.COLLECTIVE R8, `(.L_x_64) ;  /* 0x0000000008087348 */ /* 0x000fea0003c00000 */
[----:B------:R0:W1:Y:S02]  /*1bd0*/  SHFL.DOWN P2, R6, R11, R12, R15 ;  /* 0x0800000c0b067389 */ /* 0x000064000004000f */
[----:B01----:R-:W-:Y:S05]  /*1be0*/  ENDCOLLECTIVE ;  /* 0x000000000000791b */ /* 0x003fea0003800000 */
.L_x_64:
[----:B------:R-:W-:Y:S01]  /*1bf0*/  MOV R11, R6 ;  /* 0x00000006000b7202 */ /* 0x000fe20000000f00 */
[----:B------:R-:W-:Y:S06]  /*1c00*/  BRA `(.L_x_4) ;  /* 0xffffffe400787947 */ /* 0x000fec000383ffff */
.L_x_6:
[----:B------:R-:W-:Y:S01]  /*1c10*/  HFMA2 R15, -RZ, RZ, 0, 1.847743988037109375e-06 ;  /* 0x0000001fff0f7431 */ /* 0x000fe200000001ff */
[----:B------:R-:W-:Y:S01]  /*1c20*/  BSSY B0, `(.L_x_65) ;  /* 0x0000006000007945 */ /* 0x000fe20003800000 */
[----:B------:R-:W-:Y:S02]  /*1c30*/  IMAD.MOV.U32 R12, RZ, RZ, 0x8 ;  /* 0x00000008ff0c7424 */ /* 0x000fe400078e00ff */
[----:B------:R-:W-:-:S07]  /*1c40*/  IMAD.MOV.U32 R8, RZ, RZ, -0x1 ;  /* 0xffffffffff087424 */ /* 0x000fce00078e00ff */
[----:B0-----:R-:W-:Y:S05]  /*1c50*/  WARPSYNC.COLLECTIVE R8, `(.L_x_66) ;  /* 0x0000000008087348 */ /* 0x001fea0003c00000 */
[----:B0-----:R0:W1:Y:S02]  /*1c60*/  SHFL.DOWN P2, R6, R11, R12, R15 ;  /* 0x0800000c0b067389 */ /* 0x001064000004000f */
[----:B01----:R-:W-:Y:S05]  /*1c70*/  ENDCOLLECTIVE ;  /* 0x000000000000791b */ /* 0x003fea0003800000 */
.L_x_66:
[----:B------:R-:W-:Y:S05]  /*1c80*/  BSYNC B0 ;  /* 0x0000000000007941 */ /* 0x000fea0003800000 */
.L_x_65:
[----:B------:R-:W-:Y:S01]  /*1c90*/  MOV R0, R6 ;  /* 0x0000000600007202 */ /* 0x000fe20000000f00 */
[----:B------:R-:W-:Y:S06]  /*1ca0*/  BRA `(.L_x_67) ;  /* 0xffffffe400607947 */ /* 0x000fec000383ffff */
.L_x_9:
[----:B------:R-:W-:Y:S01]  /*1cb0*/  HFMA2 R15, -RZ, RZ, 0, 1.847743988037109375e-06 ;  /* 0x0000001fff0f7431 */ /* 0x000fe200000001ff */
[----:B------:R-:W-:Y:S01]  /*1cc0*/  BSSY B1, `(.L_x_68) ;  /* 0x0000006000017945 */ /* 0x000fe20003800000 */
[----:B------:R-:W-:Y:S02]  /*1cd0*/  IMAD.MOV.U32 R12, RZ, RZ, 0x8 ;  /* 0x00000008ff0c7424 */ /* 0x000fe400078e00ff */
[----:B------:R-:W-:-:S07]  /*1ce0*/  IMAD.MOV.U32 R8, RZ, RZ, -0x1 ;  /* 0xffffffffff087424 */ /* 0x000fce00078e00ff */
[----:B0-----:R-:W-:Y:S05]  /*1cf0*/  WARPSYNC.COLLECTIVE R8, `(.L_x_69) ;  /* 0x0000000008087348 */ /* 0x001fea0003c00000 */
[----:B------:R1:W2:Y:S02]  /*1d00*/  SHFL.DOWN P2, R6, R11, R12, R15 ;  /* 0x0800000c0b067389 */ /* 0x0002a4000004000f */
[----:B012---:R-:W-:Y:S05]  /*1d10*/  ENDCOLLECTIVE ;  /* 0x000000000000791b */ /* 0x007fea0003800000 */
.L_x_69:
[----:B------:R-:W-:Y:S05]  /*1d20*/  BSYNC B1 ;  /* 0x0000000000017941 */ /* 0x000fea0003800000 */
.L_x_68:
[----:B------:R-:W-:Y:S01]  /*1d30*/  MOV R11, R6 ;  /* 0x00000006000b7202 */ /* 0x000fe20000000f00 */
[----:B------:R-:W-:Y:S06]  /*1d40*/  BRA `(.L_x_8) ;  /* 0xffffffe400507947 */ /* 0x000fec000383ffff */
.L_x_10:
[----:B------:R-:W-:Y:S01]  /*1d50*/  HFMA2 R15, -RZ, RZ, 0, 1.847743988037109375e-06 ;  /* 0x0000001fff0f7431 */ /* 0x000fe200000001ff */
[----:B------:R-:W-:Y:S01]  /*1d60*/  BSSY B0, `(.L_x_70) ;  /* 0x0000006000007945 */ /* 0x000fe20003800000 */
[----:B------:R-:W-:Y:S02]  /*1d70*/  IMAD.MOV.U32 R12, RZ, RZ, 0x4 ;  /* 0x00000004ff0c7424 */ /* 0x000fe400078e00ff */
[----:B------:R-:W-:-:S07]  /*1d80*/  IMAD.MOV.U32 R8, RZ, RZ, -0x1 ;  /* 0xffffffffff087424 */ /* 0x000fce00078e00ff */
[----:B01----:R-:W-:Y:S05]  /*1d90*/  WARPSYNC.COLLECTIVE R8, `(.L_x_71) ;  /* 0x0000000008087348 */ /* 0x003fea0003c00000 */
[----:B-1----:R1:W2:Y:S02]  /*1da0*/  SHFL.DOWN P2, R6, R11, R12, R15 ;  /* 0x0800000c0b067389 */ /* 0x0022a4000004000f */
[----:B012---:R-:W-:Y:S05]  /*1db0*/  ENDCOLLECTIVE ;  /* 0x000000000000791b */ /* 0x007fea0003800000 */
.L_x_71:
[----:B------:R-:W-:Y:S05]  /*1dc0*/  BSYNC B0 ;  /* 0x0000000000007941 */ /* 0x000fea0003800000 */
.L_x_70:
[----:B------:R-:W-:Y:S01]  /*1dd0*/  MOV R0, R6 ;  /* 0x0000000600007202 */ /* 0x000fe20000000f00 */
[----:B------:R-:W-:Y:S06]  /*1de0*/  BRA `(.L_x_72) ;  /* 0xffffffe400387947 */ /* 0x000fec000383ffff */
.L_x_13:
[----:B------:R-:W-:Y:S01]  /*1df0*/  HFMA2 R15, -RZ, RZ, 0, 1.847743988037109375e-06 ;  /* 0x0000001fff0f7431 */ /* 0x000fe200000001ff */
[----:B------:R-:W-:Y:S01]  /*1e00*/  BSSY B1, `(.L_x_73) ;  /* 0x0000006000017945 */ /* 0x000fe20003800000 */
[----:B------:R-:W-:Y:S02]  /*1e10*/  IMAD.MOV.U32 R12, RZ, RZ, 0x4 ;  /* 0x00000004ff0c7424 */ /* 0x000fe400078e00ff */
[----:B------:R-:W-:-:S07]  /*1e20*/  IMAD.MOV.U32 R8, RZ, RZ, -0x1 ;  /* 0xffffffffff087424 */ /* 0x000fce00078e00ff */
[----:B01----:R-:W-:Y:S05]  /*1e30*/  WARPSYNC.COLLECTIVE R8, `(.L_x_74) ;  /* 0x0000000008087348 */ /* 0x003fea0003c00000 */
[----:B------:R2:W3:Y:S02]  /*1e40*/  SHFL.DOWN P2, R6, R11, R12, R15 ;  /* 0x0800000c0b067389 */ /* 0x0004e4000004000f */
[----:B0123--:R-:W-:Y:S05]  /*1e50*/  ENDCOLLECTIVE ;  /* 0x000000000000791b */ /* 0x00ffea0003800000 */
.L_x_74:
[----:B------:R-:W-:Y:S05]  /*1e60*/  BSYNC B1 ;  /* 0x0000000000017941 */ /* 0x000fea0003800000 */
.L_x_73:
[----:B------:R-:W-:Y:S01]  /*1e70*/  MOV R11, R6 ;  /* 0x00000006000b7202 */ /* 0x000fe20000000f00 */
[----:B------:R-:W-:Y:S06]  /*1e80*/  BRA `(.L_x_12) ;  /* 0xffffffe400287947 */ /* 0x000fec000383ffff */
.L_x_14:
[----:B------:R-:W-:Y:S01]  /*1e90*/  HFMA2 R15, -RZ, RZ, 0, 1.847743988037109375e-06 ;  /* 0x0000001fff0f7431 */ /* 0x000fe200000001ff */
[----:B------:R-:W-:Y:S01]  /*1ea0*/  BSSY B0, `(.L_x_75) ;  /* 0x0000006000007945 */ /* 0x000fe20003800000 */
[----:B------:R-:W-:Y:S02]  /*1eb0*/  IMAD.MOV.U32 R12, RZ, RZ, 0x2 ;  /* 0x00000002ff0c7424 */ /* 0x000fe400078e00ff */
[----:B------:R-:W-:-:S07]  /*1ec0*/  IMAD.MOV.U32 R8, RZ, RZ, -0x1 ;  /* 0xffffffffff087424 */ /* 0x000fce00078e00ff */
[----:B012---:R-:W-:Y:S05]  /*1ed0*/  WARPSYNC.COLLECTIVE R8, `(.L_x_76) ;  /* 0x0000000008087348 */ /* 0x007fea0003c00000 */
[----:B--2---:R2:W3:Y:S02]  /*1ee0*/  SHFL.DOWN P2, R6, R11, R12, R15 ;  /* 0x0800000c0b067389 */ /* 0x0044e4000004000f */
[----:B0123--:R-:W-:Y:S05]  /*1ef0*/  ENDCOLLECTIVE ;  /* 0x000000000000791b */ /* 0x00ffea0003800000 */
.L_x_76:
[----:B------:R-:W-:Y:S05]  /*1f00*/  BSYNC B0 ;  /* 0x0000000000007941 */ /* 0x000fea0003800000 */
.L_x_75:
[----:B------:R-:W-:Y:S01]  /*1f10*/  MOV R0, R6 ;  /* 0x0000000600007202 */ /* 0x000fe20000000f00 */
[----:B------:R-:W-:Y:S06]  /*1f20*/  BRA `(.L_x_77) ;  /* 0xffffffe400107947 */ /* 0x000fec000383ffff */
.L_x_17:
[----:B------:R-:W-:Y:S01]  /*1f30*/  HFMA2 R15, -RZ, RZ, 0, 1.847743988037109375e-06 ;  /* 0x0000001fff0f7431 */ /* 0x000fe200000001ff */
[----:B------:R-:W-:Y:S01]  /*1f40*/  BSSY B1, `(.L_x_78) ;  /* 0x0000006000017945 */ /* 0x000fe20003800000 */
[----:B------:R-:W-:Y:S02]  /*1f50*/  IMAD.MOV.U32 R12, RZ, RZ, 0x2 ;  /* 0x00000002ff0c7424 */ /* 0x000fe400078e00ff */
[----:B------:R-:W-:-:S07]  /*1f60*/  IMAD.MOV.U32 R8, RZ, RZ, -0x1 ;  /* 0xffffffffff087424 */ /* 0x000fce00078e00ff */
[----:B012---:R-:W-:Y:S05]  /*1f70*/  WARPSYNC.COLLECTIVE R8, `(.L_x_79) ;  /* 0x0000000008087348 */ /* 0x007fea0003c00000 */
[----:B------:R3:W4:Y:S02]  /*1f80*/  SHFL.DOWN P2, R6, R11, R12, R15 ;  /* 0x0800000c0b067389 */ /* 0x000724000004000f */
[----:B01234-:R-:W-:Y:S05]  /*1f90*/  ENDCOLLECTIVE ;  /* 0x000000000000791b */ /* 0x01ffea0003800000 */
.L_x_79:
[----:B------:R-:W-:Y:S05]  /*1fa0*/  BSYNC B1 ;  /* 0x0000000000017941 */ /* 0x000fea0003800000 */
.L_x_78:
[----:B------:R-:W-:Y:S01]  /*1fb0*/  MOV R11, R6 ;  /* 0x00000006000b7202 */ /* 0x000fe20000000f00 */
[----:B------:R-:W-:Y:S06]  /*1fc0*/  BRA `(.L_x_16) ;  /* 0xffffffe400007947 */ /* 0x000fec000383ffff */
.L_x_18:
[----:B------:R-:W-:Y:S01]  /*1fd0*/  HFMA2 R15, -RZ, RZ, 0, 1.847743988037109375e-06 ;  /* 0x0000001fff0f7431 */ /* 0x000fe200000001ff */
[----:B------:R-:W-:Y:S01]  /*1fe0*/  BSSY B0, `(.L_x_80) ;  /* 0x0000006000007945 */ /* 0x000fe20003800000 */
[----:B------:R-:W-:Y:S02]  /*1ff0*/  IMAD.MOV.U32 R12, RZ, RZ, 0x1 ;  /* 0x00000001ff0c7424 */ /* 0x000fe400078e00ff */
[----:B------:R-:W-:-:S07]  /*2000*/  IMAD.MOV.U32 R8, RZ, RZ, -0x1 ;  /* 0xffffffffff087424 */ /* 0x000fce00078e00ff */
[----:B0123--:R-:W-:Y:S05]  /*2010*/  WARPSYNC.COLLECTIVE R8, `(.L_x_81) ;  /* 0x0000000008087348 */ /* 0x00ffea0003c00000 */
[----:B---3--:R3:W4:Y:S02]  /*2020*/  SHFL.DOWN P2, R6, R11, R12, R15 ;  /* 0x0800000c0b067389 */ /* 0x008724000004000f */
[----:B01234-:R-:W-:Y:S05]  /*2030*/  ENDCOLLECTIVE ;  /* 0x000000000000791b */ /* 0x01ffea0003800000 */
.L_x_81:
[----:B------:R-:W-:Y:S05]  /*2040*/  BSYNC B0 ;  /* 0x0000000000007941 */ /* 0x000fea0003800000 */
.L_x_80:
[----:B------:R-:W-:Y:S01]  /*2050*/  MOV R0, R6 ;  /* 0x0000000600007202 */ /* 0x000fe20000000f00 */
[----:B------:R-:W-:Y:S06]  /*2060*/  BRA `(.L_x_82) ;  /* 0xffffffe000e87947 */ /* 0x000fec000383ffff */
.L_x_20:
[----:B------:R-:W-:Y:S01]  /*2070*/  HFMA2 R15, -RZ, RZ, 0, 1.847743988037109375e-06 ;  /* 0x0000001fff0f7431 */ /* 0x000fe200000001ff */
[----:B------:R-:W-:Y:S01]  /*2080*/  BSSY B0, `(.L_x_83) ;  /* 0x0000006000007945 */ /* 0x000fe20003800000 */
[----:B------:R-:W-:Y:S02]  /*2090*/  IMAD.MOV.U32 R12, RZ, RZ, 0x1 ;  /* 0x00000001ff0c7424 */ /* 0x000fe400078e00ff */
[----:B------:R-:W-:-:S07]  /*20a0*/  IMAD.MOV.U32 R8, RZ, RZ, -0x1 ;  /* 0xffffffffff087424 */ /* 0x000fce00078e00ff */
[----:B0123--:R-:W-:Y:S05]  /*20b0*/  WARPSYNC.COLLECTIVE R8, `(.L_x_84) ;  /* 0x0000000008087348 */ /* 0x00ffea0003c00000 */
[----:B------:R4:W0:Y:S02]  /*20c0*/  SHFL.DOWN P2, R6, R11, R12, R15 ;  /* 0x0800000c0b067389 */ /* 0x000824000004000f */
[----:B01234-:R-:W-:Y:S05]  /*20d0*/  ENDCOLLECTIVE ;  /* 0x000000000000791b */ /* 0x01ffea0003800000 */
.L_x_84:
[----:B------:R-:W-:Y:S05]  /*20e0*/  BSYNC B0 ;  /* 0x0000000000007941 */ /* 0x000fea0003800000 */
.L_x_83:
[----:B------:R-:W-:Y:S01]  /*20f0*/  MOV R11, R6 ;  /* 0x00000006000b7202 */ /* 0x000fe20000000f00 */
[----:B------:R-:W-:Y:S06]  /*2100*/  BRA `(.L_x_19) ;  /* 0xffffffe000d47947 */ /* 0x000fec000383ffff */
.L_x_22:
[----:B------:R-:W-:Y:S02]  /*2110*/  HFMA2 R12, -RZ, RZ, 0, 9.5367431640625e-07 ;  /* 0x00000010ff0c7431 */ /* 0x000fe400000001ff */
[----:B0123--:R-:W-:Y:S01]  /*2120*/  IMAD.MOV.U32 R11, RZ, RZ, R2 ;  /* 0x000000ffff0b7224 */ /* 0x00ffe200078e0002 */
[----:B------:R-:W-:Y:S01]  /*2130*/  MOV R8, 0xffffffff ;  /* 0xffffffff00087802 */ /* 0x000fe20000000f00 */
[----:B------:R-:W-:-:S07]  /*2140*/  IMAD.MOV.U32 R15, RZ, RZ, 0x1f ;  /* 0x0000001fff0f7424 */ /* 0x000fce00078e00ff */
[----:B----4-:R-:W-:Y:S05]  /*2150*/  WARPSYNC.COLLECTIVE R8, `(.L_x_85) ;  /* 0x0000000008087348 */ /* 0x010fea0003c00000 */
[----:B------:R0:W1:Y:S02]  /*2160*/  SHFL.DOWN P2, R6, R11, R12, R15 ;  /* 0x0800000c0b067389 */ /* 0x000064000004000f */
[----:B01--4-:R-:W-:Y:S05]  /*2170*/  ENDCOLLECTIVE ;  /* 0x000000000000791b */ /* 0x013fea0003800000 */
.L_x_85:
[----:B------:R-:W-:Y:S01]  /*2180*/  IMAD.MOV.U32 R3, RZ, RZ, R6 ;  /* 0x000000ffff037224 */ /* 0x000fe200078e0006 */
[----:B------:R-:W-:Y:S06]  /*2190*/  BRA `(.L_x_86) ;  /* 0xffffffe400087947 */ /* 0x000fec000383ffff */
.L_x_25:
[----:B------:R-:W-:Y:S01]  /*21a0*/  HFMA2 R15, -RZ, RZ, 0, 1.847743988037109375e-06 ;  /* 0x0000001fff0f7431 */ /* 0x000fe200000001ff */
[----:B------:R-:W-:Y:S01]  /*21b0*/  BSSY B1, `(.L_x_87) ;  /* 0x0000007000017945 */ /* 0x000fe20003800000 */
[----:B-123--:R-:W-:Y:S01]  /*21c0*/  MOV R11, R2 ;  /* 0x00000002000b7202 */ /* 0x00efe20000000f00 */
[----:B------:R-:W-:Y:S02]  /*21d0*/  IMAD.MOV.U32 R12, RZ, RZ, 0x10 ;  /* 0x00000010ff0c7424 */ /* 0x000fe400078e00ff */
[----:B------:R-:W-:-:S07]  /*21e0*/  IMAD.MOV.U32 R8, RZ, RZ, -0x1 ;  /* 0xffffffffff087424 */ /* 0x000fce00078e00ff */
[----:B0-----:R-:W-:Y:S05]  /*21f0*/  WARPSYNC.COLLECTIVE R8, `(.L_x_88) ;  /* 0x0000000008087348 */ /* 0x001fea0003c00000 */
[----:B------:R1:W2:Y:S02]  /*2200*/  SHFL.DOWN P2, R6, R11, R12, R15 ;  /* 0x0800000c0b067389 */ /* 0x0002a4000004000f */
[----:B012---:R-:W-:Y:S05]  /*2210*/  ENDCOLLECTIVE ;  /* 0x000000000000791b */ /* 0x007fea0003800000 */
.L_x_88:
[----:B------:R-:W-:Y:S05]  /*2220*/  BSYNC B1 ;  /* 0x0000000000017941 */ /* 0x000fea0003800000 */
.L_x_87:
[----:B------:R-:W-:Y:S01]  /*2230*/  MOV R2, R6 ;  /* 0x0000000600027202 */ /* 0x000fe20000000f00 */
[----:B------:R-:W-:Y:S06]  /*2240*/  BRA `(.L_x_24) ;  /* 0xffffffe000f47947 */ /* 0x000fec000383ffff */
.L_x_26:
[----:B------:R-:W-:Y:S01]  /*2250*/  HFMA2 R12, -RZ, RZ, 0, 4.76837158203125e-07 ;  /* 0x00000008ff0c7431 */ /* 0x000fe200000001ff */
[----:B------:R-:W-:Y:S01]  /*2260*/  BSSY B0, `(.L_x_89) ;  /* 0x0000007000007945 */ /* 0x000fe20003800000 */
[----:B-1234-:R-:W-:Y:S01]  /*2270*/  IMAD.MOV.U32 R11, RZ, RZ, R2 ;  /* 0x000000ffff0b7224 */ /* 0x01efe200078e0002 */
[----:B------:R-:W-:Y:S01]  /*2280*/  MOV R8, 0xffffffff ;  /* 0xffffffff00087802 */ /* 0x000fe20000000f00 */
[----:B------:R-:W-:-:S07]  /*2290*/  IMAD.MOV.U32 R15, RZ, RZ, 0x1f ;  /* 0x0000001fff0f7424 */ /* 0x000fce00078e00ff */
[----:B0-----:R-:W-:Y:S05]  /*22a0*/  WARPSYNC.COLLECTIVE R8, `(.L_x_90) ;  /* 0x0000000008087348 */ /* 0x001fea0003c00000 */
[----:B------:R1:W2:Y:S02]  /*22b0*/  SHFL.DOWN P2, R6, R11, R12, R15 ;  /* 0x0800000c0b067389 */ /* 0x0002a4000004000f */
[----:B012---:R-:W-:Y:S05]  /*22c0*/  ENDCOLLECTIVE ;  /* 0x000000000000791b */ /* 0x007fea0003800000 */
.L_x_90:
[----:B------:R-:W-:Y:S05]  /*22d0*/  BSYNC B0 ;  /* 0x0000000000007941 */ /* 0x000fea0003800000 */
.L_x_89:
[----:B------:R-:W-:Y:S01]  /*22e0*/  IMAD.MOV.U32 R3, RZ, RZ, R6 ;  /* 0x000000ffff037224 */ /* 0x000fe200078e0006 */
[----:B------:R-:W-:Y:S06]  /*22f0*/  BRA `(.L_x_91) ;  /* 0xffffffe000d87947 */ /* 0x000fec000383ffff */
.L_x_29:
[----:B------:R-:W-:Y:S01]  /*2300*/  HFMA2 R15, -RZ, RZ, 0, 1.847743988037109375e-06 ;  /* 0x0000001fff0f7431 */ /* 0x000fe200000001ff */
[----:B------:R-:W-:Y:S01]  /*2310*/  BSSY B1, `(.L_x_92) ;  /* 0x0000007000017945 */ /* 0x000fe20003800000 */
[----:B-123--:R-:W-:Y:S01]  /*2320*/  MOV R11, R2 ;  /* 0x00000002000b7202 */ /* 0x00efe20000000f00 */
[----:B------:R-:W-:Y:S02]  /*2330*/  IMAD.MOV.U32 R12, RZ, RZ, 0x8 ;  /* 0x00000008ff0c7424 */ /* 0x000fe400078e00ff */
[----:B------:R-:W-:-:S07]  /*2340*/  IMAD.MOV.U32 R8, RZ, RZ, -0x1 ;  /* 0xffffffffff087424 */ /* 0x000fce00078e00ff */
[----:B----4-:R-:W-:Y:S05]  /*2350*/  WARPSYNC.COLLECTIVE R8, `(.L_x_93) ;  /* 0x0000000008087348 */ /* 0x010fea0003c00000 */
[----:B------:R0:W1:Y:S02]  /*2360*/  SHFL.DOWN P2, R6, R11, R12, R15 ;  /* 0x0800000c0b067389 */ /* 0x000064000004000f */
[----:B01--4-:R-:W-:Y:S05]  /*2370*/  ENDCOLLECTIVE ;  /* 0x000000000000791b */ /* 0x013fea0003800000 */
.L_x_93:
[----:B------:R-:W-:Y:S05]  /*2380*/  BSYNC B1 ;  /* 0x0000000000017941 */ /* 0x000fea0003800000 */
.L_x_92:
[----:B------:R-:W-:Y:S01]  /*2390*/  MOV R2, R6 ;  /* 0x0000000600027202 */ /* 0x000fe20000000f00 */
[----:B------:R-:W-:Y:S06]  /*23a0*/  BRA `(.L_x_28) ;  /* 0xffffffe000c47947 */ /* 0x000fec000383ffff */
.L_x_30:
[----:B------:R-:W-:Y:S01]  /*23b0*/  HFMA2 R12, -RZ, RZ, 0, 2.384185791015625e-07 ;  /* 0x00000004ff0c7431 */ /* 0x000fe200000001ff */
[----:B------:R-:W-:Y:S01]  /*23c0*/  BSSY B0, `(.L_x_94) ;  /* 0x0000007000007945 */ /* 0x000fe20003800000 */
[----:B0123--:R-:W-:Y:S01]  /*23d0*/  IMAD.MOV.U32 R11, RZ, RZ, R2 ;  /* 0x000000ffff0b7224 */ /* 0x00ffe200078e0002 */
[----:B------:R-:W-:Y:S01]  /*23e0*/  MOV R8, 0xffffffff ;  /* 0xffffffff00087802 */ /* 0x000fe20000000f00 */
[----:B------:R-:W-:-:S07]  /*23f0*/  IMAD.MOV.U32 R15, RZ, RZ, 0x1f ;  /* 0x0000001fff0f7424 */ /* 0x000fce00078e00ff */
[----:B----4-:R-:W-:Y:S05]  /*2400*/  WARPSYNC.COLLECTIVE R8, `(.L_x_95) ;  /* 0x0000000008087348 */ /* 0x010fea0003c00000 */
[----:B------:R0:W1:Y:S02]  /*2410*/  SHFL.DOWN P2, R6, R11, R12, R15 ;  /* 0x0800000c0b067389 */ /* 0x000064000004000f */
[----:B01--4-:R-:W-:Y:S05]  /*2420*/  ENDCOLLECTIVE ;  /* 0x000000000000791b */ /* 0x013fea0003800000 */
.L_x_95:
[----:B------:R-:W-:Y:S05]  /*2430*/  BSYNC B0 ;  /* 0x0000000000007941 */ /* 0x000fea0003800000 */
.L_x_94:
[----:B------:R-:W-:Y:S01]  /*2440*/  IMAD.MOV.U32 R3, RZ, RZ, R6 ;  /* 0x000000ffff037224 */ /* 0x000fe200078e0006 */
[----:B------:R-:W-:Y:S06]  /*2450*/  BRA `(.L_x_96) ;  /* 0xffffffe000a87947 */ /* 0x000fec000383ffff */
.L_x_33:
        /* <DEDUP_REMOVED lines=8> */
.L_x_98:
[----:B------:R-:W-:Y:S05]  /*24e0*/  BSYNC B1 ;  /* 0x0000000000017941 */ /* 0x000fea0003800000 */
.L_x_97:
[----:B------:R-:W-:Y:S01]  /*24f0*/  MOV R2, R6 ;  /* 0x0000000600027202 */ /* 0x000fe20000000f00 */
[----:B------:R-:W-:Y:S06]  /*2500*/  BRA `(.L_x_32) ;  /* 0xffffffe000947947 */ /* 0x000fec000383ffff */
.L_x_34:
[----:B------:R-:W-:Y:S01]  /*2510*/  HFMA2 R12, -RZ, RZ, 0, 1.1920928955078125e-07 ;  /* 0x00000002ff0c7431 */ /* 0x000fe200000001ff */
[----:B------:R-:W-:Y:S01]  /*2520*/  BSSY B0, `(.L_x_99) ;  /* 0x0000007000007945 */ /* 0x000fe20003800000 */
[----:B0123--:R-:W-:Y:S01]  /*2530*/  IMAD.MOV.U32 R11, RZ, RZ, R2 ;  /* 0x000000ffff0b7224 */ /* 0x00ffe200078e0002 */
[----:B------:R-:W-:Y:S01]  /*2540*/  MOV R8, 0xffffffff ;  /* 0xffffffff00087802 */ /* 0x000fe20000000f00 */
[----:B------:R-:W-:-:S07]  /*2550*/  IMAD.MOV.U32 R15, RZ, RZ, 0x1f ;  /* 0x0000001fff0f7424 */ /* 0x000fce00078e00ff */
[----:B----4-:R-:W-:Y:S05]  /*2560*/  WARPSYNC.COLLECTIVE R8, `(.L_x_100) ;  /* 0x0000000008087348 */ /* 0x010fea0003c00000 */
[----:B------:R0:W1:Y:S02]  /*2570*/  SHFL.DOWN P2, R6, R11, R12, R15 ;  /* 0x0800000c0b067389 */ /* 0x000064000004000f */
[----:B01--4-:R-:W-:Y:S05]  /*2580*/  ENDCOLLECTIVE ;  /* 0x000000000000791b */ /* 0x013fea0003800000 */
.L_x_100:
[----:B------:R-:W-:Y:S05]  /*2590*/  BSYNC B0 ;  /* 0x0000000000007941 */ /* 0x000fea0003800000 */
.L_x_99:
[----:B------:R-:W-:Y:S01]  /*25a0*/  IMAD.MOV.U32 R3, RZ, RZ, R6 ;  /* 0x000000ffff037224 */ /* 0x000fe200078e0006 */
[----:B------:R-:W-:Y:S06]  /*25b0*/  BRA `(.L_x_101) ;  /* 0xffffffe000787947 */ /* 0x000fec000383ffff */
.L_x_37:
        /* <DEDUP_REMOVED lines=8> */
.L_x_103:
[----:B------:R-:W-:Y:S05]  /*2640*/  BSYNC B1 ;  /* 0x0000000000017941 */ /* 0x000fea0003800000 */
.L_x_102:
[----:B------:R-:W-:Y:S01]  /*2650*/  MOV R2, R6 ;  /* 0x0000000600027202 */ /* 0x000fe20000000f00 */
[----:B------:R-:W-:Y:S06]  /*2660*/  BRA `(.L_x_36) ;  /* 0xffffffe000647947 */ /* 0x000fec000383ffff */
.L_x_38:
[----:B------:R-:W-:Y:S01]  /*2670*/  HFMA2 R12, -RZ, RZ, 0, 5.9604644775390625e-08 ;  /* 0x00000001ff0c7431 */ /* 0x000fe200000001ff */
[----:B------:R-:W-:Y:S01]  /*2680*/  BSSY B0, `(.L_x_104) ;  /* 0x0000007000007945 */ /* 0x000fe20003800000 */
[----:B0123--:R-:W-:Y:S01]  /*2690*/  IMAD.MOV.U32 R11, RZ, RZ, R2 ;  /* 0x000000ffff0b7224 */ /* 0x00ffe200078e0002 */
[----:B------:R-:W-:Y:S01]  /*26a0*/  MOV R8, 0xffffffff ;  /* 0xffffffff00087802 */ /* 0x000fe20000000f00 */
[----:B------:R-:W-:-:S07]  /*26b0*/  IMAD.MOV.U32 R15, RZ, RZ, 0x1f ;  /* 0x0000001fff0f7424 */ /* 0x000fce00078e00ff */
[----:B----4-:R-:W-:Y:S05]  /*26c0*/  WARPSYNC.COLLECTIVE R8, `(.L_x_105) ;  /* 0x0000000008087348 */ /* 0x010fea0003c00000 */
[----:B------:R0:W1:Y:S02]  /*26d0*/  SHFL.DOWN P2, R6, R11, R12, R15 ;  /* 0x0800000c0b067389 */ /* 0x000064000004000f */
[----:B01--4-:R-:W-:Y:S05]  /*26e0*/  ENDCOLLECTIVE ;  /* 0x000000000000791b */ /* 0x013fea0003800000 */
.L_x_105:
[----:B------:R-:W-:Y:S05]  /*26f0*/  BSYNC B0 ;  /* 0x0000000000007941 */ /* 0x000fea0003800000 */
.L_x_104:
[----:B------:R-:W-:Y:S01]  /*2700*/  IMAD.MOV.U32 R3, RZ, RZ, R6 ;  /* 0x000000ffff037224 */ /* 0x000fe200078e0006 */
[----:B------:R-:W-:Y:S06]  /*2710*/  BRA `(.L_x_106) ;  /* 0xffffffe000487947 */ /* 0x000fec000383ffff */
.L_x_41:
        /* <DEDUP_REMOVED lines=8> */
.L_x_108:
[----:B------:R-:W-:Y:S05]  /*27a0*/  BSYNC B1 ;  /* 0x0000000000017941 */ /* 0x000fea0003800000 */
.L_x_107:
[----:B------:R-:W-:Y:S01]  /*27b0*/  MOV R2, R6 ;  /* 0x0000000600027202 */ /* 0x000fe20000000f00 */
[----:B------:R-:W-:Y:S06]  /*27c0*/  BRA `(.L_x_40) ;  /* 0xffffffe000347947 */ /* 0x000fec000383ffff */
.L_x_49:
[----:B------:R-:W-:Y:S02]  /*27d0*/  HFMA2 R12, -RZ, RZ, 0, 9.5367431640625e-07 ;  /* 0x00000010ff0c7431 */ /* 0x000fe400000001ff */
[----:B0-----:R-:W-:Y:S01]  /*27e0*/  IMAD.MOV.U32 R11, RZ, RZ, R9 ;  /* 0x000000ffff0b7224 */ /* 0x001fe200078e0009 */
[----:B------:R-:W-:Y:S01]  /*27f0*/  MOV R8, 0xffffffff ;  /* 0xffffffff00087802 */ /* 0x000fe20000000f00 */
[----:B------:R-:W-:-:S07]  /*2800*/  IMAD.MOV.U32 R15, RZ, RZ, 0x1f ;  /* 0x0000001fff0f7424 */ /* 0x000fce00078e00ff */
[----:B------:R-:W-:Y:S05]  /*2810*/  WARPSYNC.COLLECTIVE R8, `(.L_x_109) ;  /* 0x0000000008087348 */ /* 0x000fea0003c00000 */
[----:B------:R0:W1:Y:S02]  /*2820*/  SHFL.DOWN P2, R6, R11, R12, R15 ;  /* 0x0800000c0b067389 */ /* 0x000064000004000f */
[----:B01----:R-:W-:Y:S05]  /*2830*/  ENDCOLLECTIVE ;  /* 0x000000000000791b */ /* 0x003fea0003800000 */
.L_x_109:
[----:B------:R-:W-:Y:S02]  /*2840*/  IMAD.MOV.U32 R12, RZ, RZ, 0x8 ;  /* 0x00000008ff0c7424 */ /* 0x000fe400078e00ff */
[----:B------:R-:W-:-:S04]  /*2850*/  IMAD.MOV.U32 R0, RZ, RZ, R6 ;  /* 0x000000ffff007224 */ /* 0x000fc800078e0006 */
[----:B------:R-:W-:-:S05]  /*2860*/  FADD R0, R9, R0 ;  /* 0x0000000009007221 */ /* 0x000fca0000000000 */
[----:B------:R-:W-:-:S07]  /*2870*/  MOV R11, R0 ;  /* 0x00000000000b7202 */ /* 0x000fce0000000f00 */
[----:B------:R-:W-:Y:S05]  /*2880*/  WARPSYNC.COLLECTIVE R8, `(.L_x_110) ;  /* 0x0000000008087348 */ /* 0x000fea0003c00000 */
[----:B------:R0:W1:Y:S02]  /*2890*/  SHFL.DOWN P2, R6, R11, R12, R15 ;  /* 0x0800000c0b067389 */ /* 0x000064000004000f */
[----:B01----:R-:W-:Y:S05]  /*28a0*/  ENDCOLLECTIVE ;  /* 0x000000000000791b */ /* 0x003fea0003800000 */
.L_x_110:
[----:B------:R-:W-:Y:S01]  /*28b0*/  HFMA2 R12, -RZ, RZ, 0, 2.384185791015625e-07 ;  /* 0x00000004ff0c7431 */ /* 0x000fe200000001ff */
[----:B------:R-:W-:-:S05]  /*28c0*/  MOV R3, R6 ;  /* 0x0000000600037202 */ /* 0x000fca0000000f00 */
[----:B------:R-:W-:-:S04]  /*28d0*/  FADD R3, R0, R3 ;  /* 0x0000000300037221 */ /* 0x000fc80000000000 */
[----:B------:R-:W-:-:S07]  /*28e0*/  IMAD.MOV.U32 R11, RZ, RZ, R3 ;  /* 0x000000ffff0b7224 */ /* 0x000fce00078e0003 */
[----:B------:R-:W-:Y:S05]  /*28f0*/  WARPSYNC.COLLECTIVE R8, `(.L_x_111) ;  /* 0x0000000008087348 */ /* 0x000fea0003c00000 */
[----:B------:R0:W1:Y:S02]  /*2900*/  SHFL.DOWN P2, R6, R11, R12, R15 ;  /* 0x0800000c0b067389 */ /* 0x000064000004000f */
[----:B01----:R-:W-:Y:S05]  /*2910*/  ENDCOLLECTIVE ;  /* 0x000000000000791b */ /* 0x003fea0003800000 */
.L_x_111:
[----:B------:R-:W-:Y:S02]  /*2920*/  IMAD.MOV.U32 R12, RZ, RZ, 0x2 ;  /* 0x00000002ff0c7424 */ /* 0x000fe400078e00ff */
[----:B------:R-:W-:-:S04]  /*2930*/  IMAD.MOV.U32 R2, RZ, RZ, R6 ;  /* 0x000000ffff027224 */ /* 0x000fc800078e0006 */
[----:B------:R-:W-:-:S05]  /*2940*/  FADD R2, R3, R2 ;  /* 0x0000000203027221 */ /* 0x000fca0000000000 */
[----:B------:R-:W-:-:S07]  /*2950*/  MOV R11, R2 ;  /* 0x00000002000b7202 */ /* 0x000fce0000000f00 */
[----:B------:R-:W-:Y:S05]  /*2960*/  WARPSYNC.COLLECTIVE R8, `(.L_x_112) ;  /* 0x0000000008087348 */ /* 0x000fea0003c00000 */
[----:B------:R0:W1:Y:S02]  /*2970*/  SHFL.DOWN P2, R6, R11, R12, R15 ;  /* 0x0800000c0b067389 */ /* 0x000064000004000f */
[----:B01----:R-:W-:Y:S05]  /*2980*/  ENDCOLLECTIVE ;  /* 0x000000000000791b */ /* 0x003fea0003800000 */
.L_x_112:
[----:B------:R-:W-:Y:S01]  /*2990*/  IMAD.MOV.U32 R12, RZ, RZ, 0x1 ;  /* 0x00000001ff0c7424 */ /* 0x000fe200078e00ff */
[----:B------:R-:W-:-:S05]  /*29a0*/  MOV R7, R6 ;  /* 0x0000000600077202 */ /* 0x000fca0000000f00 */
[----:B------:R-:W-:-:S05]  /*29b0*/  FADD R7, R2, R7 ;  /* 0x0000000702077221 */ /* 0x000fca0000000000 */
[----:B------:R-:W-:-:S07]  /*29c0*/  MOV R11, R7 ;  /* 0x00000007000b7202 */ /* 0x000fce0000000f00 */
[----:B------:R-:W-:Y:S05]  /*29d0*/  WARPSYNC.COLLECTIVE R8, `(.L_x_113) ;  /* 0x0000000008087348 */ /* 0x000fea0003c00000 */
[----:B------:R0:W1:Y:S02]  /*29e0*/  SHFL.DOWN P2, R6, R11, R12, R15 ;  /* 0x0800000c0b067389 */ /* 0x000064000004000f */
[----:B01----:R-:W-:Y:S05]  /*29f0*/  ENDCOLLECTIVE ;  /* 0x000000000000791b */ /* 0x003fea0003800000 */
.L_x_113:
[----:B------:R-:W-:Y:S05]  /*2a00*/  BRA `(.L_x_114) ;  /* 0xffffffe800287947 */ /* 0x000fea000383ffff */
        .weak           $__internal_0_$__cuda_sm3x_div_rn_noftz_f32_slowpath
        .type           $__internal_0_$__cuda_sm3x_div_rn_noftz_f32_slowpath,@function
        .size           $__internal_0_$__cuda_sm3x_div_rn_noftz_f32_slowpath,(.L_x_127 - $__internal_0_$__cuda_sm3x_div_rn_noftz_f32_slowpath)
$__internal_0_$__cuda_sm3x_div_rn_noftz_f32_slowpath:
[--C-:B------:R-:W-:Y:S01]  /*2a10*/  SHF.R.U32.HI R2, RZ, 0x17, R3.reuse ;  /* 0x00000017ff027819 */ /* 0x100fe20000011603 */
[----:B------:R-:W-:Y:S01]  /*2a20*/  BSSY.RECONVERGENT B2, `(.L_x_115) ;  /* 0x0000063000027945 */ /* 0x000fe20003800200 */
[----:B------:R-:W-:Y:S01]  /*2a30*/  SHF.R.U32.HI R10, RZ, 0x17, R0 ;  /* 0x00000017ff0a7819 */ /* 0x000fe20000011600 */
[----:B------:R-:W-:Y:S01]  /*2a40*/  IMAD.MOV.U32 R19, RZ, RZ, R3 ;  /* 0x000000ffff137224 */ /* 0x000fe200078e0003 */
[----:B------:R-:W-:Y:S02]  /*2a50*/  LOP3.LUT R2, R2, 0xff, RZ, 0xc0, !PT ;  /* 0x000000ff02027812 */ /* 0x000fe400078ec0ff */
[----:B------:R-:W-:Y:S02]  /*2a60*/  LOP3.LUT R10, R10, 0xff, RZ, 0xc0, !PT ;  /* 0x000000ff0a0a7812 */ /* 0x000fe400078ec0ff */
[----:B------:R-:W-:Y:S02]  /*2a70*/  IADD3 R11, PT, PT, R2, -0x1, RZ ;  /* 0xffffffff020b7810 */ /* 0x000fe40007ffe0ff */
[----:B------:R-:W-:-:S02]  /*2a80*/  IADD3 R18, PT, PT, R10, -0x1, RZ ;  /* 0xffffffff0a127810 */ /* 0x000fc40007ffe0ff */
[----:B------:R-:W-:-:S04]  /*2a90*/  ISETP.GT.U32.AND P0, PT, R11, 0xfd, PT ;  /* 0x000000fd0b00780c */ /* 0x000fc80003f04070 */
[----:B------:R-:W-:-:S13]  /*2aa0*/  ISETP.GT.U32.OR P0, PT, R18, 0xfd, P0 ;  /* 0x000000fd1200780c */ /* 0x000fda0000704470 */
[----:B------:R-:W-:Y:S01]  /*2ab0*/  @!P0 MOV R7, RZ ;  /* 0x000000ff00078202 */ /* 0x000fe20000000f00 */
[----:B------:R-:W-:Y:S06]  /*2ac0*/  @!P0 BRA `(.L_x_116) ;  /* 0x00000000005c8947 */ /* 0x000fec0003800000 */
[----:B------:R-:W-:Y:S02]  /*2ad0*/  FSETP.GTU.FTZ.AND P0, PT, |R0|, +INF , PT ;  /* 0x7f8000000000780b */ /* 0x000fe40003f1c200 */
[----:B------:R-:W-:-:S04]  /*2ae0*/  FSETP.GTU.FTZ.AND P1, PT, |R3|, +INF , PT ;  /* 0x7f8000000300780b */ /* 0x000fc80003f3c200 */
[----:B------:R-:W-:-:S13]  /*2af0*/  PLOP3.LUT P0, PT, P0, P1, PT, 0xf8, 0x8f ;  /* 0x00000000008f781c */ /* 0x000fda0000703f70 */
[----:B------:R-:W-:Y:S05]  /*2b00*/  @P0 BRA `(.L_x_117) ;  /* 0x00000004004c0947 */ /* 0x000fea0003800000 */
[----:B------:R-:W-:-:S13]  /*2b10*/  LOP3.LUT P0, RZ, R19, 0x7fffffff, R0, 0xc8, !PT ;  /* 0x7fffffff13ff7812 */ /* 0x000fda000780c800 */
[----:B------:R-:W-:Y:S05]  /*2b20*/  @!P0 BRA `(.L_x_118) ;  /* 0x00000004003c8947 */ /* 0x000fea0003800000 */
[C---:B------:R-:W-:Y:S02]  /*2b30*/  FSETP.NEU.FTZ.AND P3, PT, |R0|.reuse, +INF , PT ;  /* 0x7f8000000000780b */ /* 0x040fe40003f7d200 */
[----:B------:R-:W-:Y:S02]  /*2b40*/  FSETP.NEU.FTZ.AND P1, PT, |R3|, +INF , PT ;  /* 0x7f8000000300780b */ /* 0x000fe40003f3d200 */
[----:B------:R-:W-:-:S11]  /*2b50*/  FSETP.NEU.FTZ.AND P0, PT, |R0|, +INF , PT ;  /* 0x7f8000000000780b */ /* 0x000fd60003f1d200 */
[----:B------:R-:W-:Y:S05]  /*2b60*/  @!P1 BRA !P3, `(.L_x_118) ;  /* 0x00000004002c9947 */ /* 0x000fea0005800000 */
[----:B------:R-:W-:-:S04]  /*2b70*/  LOP3.LUT P3, RZ, R0, 0x7fffffff, RZ, 0xc0, !PT ;  /* 0x7fffffff00ff7812 */ /* 0x000fc8000786c0ff */
[----:B------:R-:W-:-:S13]  /*2b80*/  PLOP3.LUT P1, PT, P1, P3, PT, 0x2f, 0xf2 ;  /* 0x0000000000f2781c */ /* 0x000fda0000f26577 */
[----:B------:R-:W-:Y:S05]  /*2b90*/  @P1 BRA `(.L_x_119) ;  /* 0x0000000400181947 */ /* 0x000fea0003800000 */
[----:B------:R-:W-:-:S04]  /*2ba0*/  LOP3.LUT P1, RZ, R19, 0x7fffffff, RZ, 0xc0, !PT ;  /* 0x7fffffff13ff7812 */ /* 0x000fc8000782c0ff */
[----:B------:R-:W-:-:S13]  /*2bb0*/  PLOP3.LUT P0, PT, P0, P1, PT, 0x2f, 0xf2 ;  /* 0x0000000000f2781c */ /* 0x000fda0000702577 */
[----:B------:R-:W-:Y:S05]  /*2bc0*/  @P0 BRA `(.L_x_120) ;  /* 0x0000000400000947 */ /* 0x000fea0003800000 */
[----:B------:R-:W-:Y:S02]  /*2bd0*/  ISETP.GE.AND P0, PT, R18, RZ, PT ;  /* 0x000000ff1200720c */ /* 0x000fe40003f06270 */
[----:B------:R-:W-:-:S11]  /*2be0*/  ISETP.GE.AND P1, PT, R11, RZ, PT ;  /* 0x000000ff0b00720c */ /* 0x000fd60003f26270 */
[----:B------:R-:W-:Y:S01]  /*2bf0*/  @P0 MOV R7, RZ ;  /* 0x000000ff00070202 */ /* 0x000fe20000000f00 */
[----:B------:R-:W-:Y:S02]  /*2c00*/  @!P0 IMAD.MOV.U32 R7, RZ, RZ, -0x40 ;  /* 0xffffffc0ff078424 */ /* 0x000fe400078e00ff */
[----:B------:R-:W-:Y:S01]  /*2c10*/  @!P0 FFMA R0, R0, 1.84467440737095516160e+19, RZ ;  /* 0x5f80000000008823 */ /* 0x000fe200000000ff */
[----:B------:R-:W-:Y:S02]  /*2c20*/  @!P1 FFMA R19, R3, 1.84467440737095516160e+19, RZ ;  /* 0x5f80000003139823 */ /* 0x000fe400000000ff */
[----:B------:R-:W-:-:S07]  /*2c30*/  @!P1 IADD3 R7, PT, PT, R7, 0x40, RZ ;  /* 0x0000004007079810 */ /* 0x000fce0007ffe0ff */
.L_x_116:
[----:B------:R-:W-:Y:S01]  /*2c40*/  LEA R20, R2, 0xc0800000, 0x17 ;  /* 0xc080000002147811 */ /* 0x000fe200078eb8ff */
[----:B------:R-:W-:Y:S03]  /*2c50*/  BSSY.RECONVERGENT B3, `(.L_x_121) ;  /* 0x0000036000037945 */ /* 0x000fe60003800200 */
[----:B------:R-:W-:Y:S01]  /*2c60*/  IADD3 R20, PT, PT, -R20, R19, RZ ;  /* 0x0000001314147210 */ /* 0x000fe20007ffe1ff */
[----:B------:R-:W-:-:S03]  /*2c70*/  VIADD R19, R10, 0xffffff81 ;  /* 0xffffff810a137836 */ /* 0x000fc60000000000 */
[----:B------:R-:W0:Y:S01]  /*2c80*/  MUFU.RCP R18, R20 ;  /* 0x0000001400127308 */ /* 0x000e220000001000 */
[----:B------:R-:W-:Y:S01]  /*2c90*/  FADD.FTZ R11, -R20, -RZ ;  /* 0x800000ff140b7221 */ /* 0x000fe20000010100 */
[----:B------:R-:W-:-:S03]  /*2ca0*/  IMAD R0, R19, -0x800000, R0 ;  /* 0xff80000013007824 */ /* 0x000fc600078e0200 */
[----:B0-----:R-:W-:-:S04]  /*2cb0*/  FFMA R21, R18, R11, 1 ;  /* 0x3f80000012157423 */ /* 0x001fc8000000000b */
[----:B------:R-:W-:-:S04]  /*2cc0*/  FFMA R21, R18, R21, R18 ;  /* 0x0000001512157223 */ /* 0x000fc80000000012 */
[----:B------:R-:W-:-:S04]  /*2cd0*/  FFMA R10, R0, R21, RZ ;  /* 0x00000015000a7223 */ /* 0x000fc800000000ff */
[----:B------:R-:W-:-:S04]  /*2ce0*/  FFMA R18, R11, R10, R0 ;  /* 0x0000000a0b127223 */ /* 0x000fc80000000000 */
[----:B------:R-:W-:Y:S01]  /*2cf0*/  FFMA R18, R21, R18, R10 ;  /* 0x0000001215127223 */ /* 0x000fe2000000000a */
[----:B------:R-:W-:-:S03]  /*2d00*/  IADD3 R10, PT, PT, R19, 0x7f, -R2 ;  /* 0x0000007f130a7810 */ /* 0x000fc60007ffe802 */
[----:B------:R-:W-:Y:S01]  /*2d10*/  FFMA R11, R11, R18, R0 ;  /* 0x000000120b0b7223 */ /* 0x000fe20000000000 */
[----:B------:R-:W-:-:S03]  /*2d20*/  IADD3 R7, PT, PT, R10, R7, RZ ;  /* 0x000000070a077210 */ /* 0x000fc60007ffe0ff */
[----:B------:R-:W-:-:S05]  /*2d30*/  FFMA R0, R21, R11, R18 ;  /* 0x0000000b15007223 */ /* 0x000fca0000000012 */
[----:B------:R-:W-:-:S04]  /*2d40*/  SHF.R.U32.HI R2, RZ, 0x17, R0 ;  /* 0x00000017ff027819 */ /* 0x000fc80000011600 */
[----:B------:R-:W-:-:S04]  /*2d50*/  LOP3.LUT R2, R2, 0xff, RZ, 0xc0, !PT ;  /* 0x000000ff02027812 */ /* 0x000fc800078ec0ff */
[----:B------:R-:W-:-:S05]  /*2d60*/  IADD3 R2, PT, PT, R2, R7, RZ ;  /* 0x0000000702027210 */ /* 0x000fca0007ffe0ff */
[----:B------:R-:W-:-:S05]  /*2d70*/  VIADD R10, R2, 0xffffffff ;  /* 0xffffffff020a7836 */ /* 0x000fca0000000000 */
[----:B------:R-:W-:-:S13]  /*2d80*/  ISETP.GE.U32.AND P0, PT, R10, 0xfe, PT ;  /* 0x000000fe0a00780c */ /* 0x000fda0003f06070 */
[----:B------:R-:W-:Y:S05]  /*2d90*/  @!P0 BRA `(.L_x_122) ;  /* 0x0000000000808947 */ /* 0x000fea0003800000 */
[----:B------:R-:W-:-:S13]  /*2da0*/  ISETP.GT.AND P0, PT, R2, 0xfe, PT ;  /* 0x000000fe0200780c */ /* 0x000fda0003f04270 */
[----:B------:R-:W-:Y:S05]  /*2db0*/  @P0 BRA `(.L_x_123) ;  /* 0x00000000006c0947 */ /* 0x000fea0003800000 */
[----:B------:R-:W-:-:S13]  /*2dc0*/  ISETP.GE.AND P0, PT, R2, 0x1, PT ;  /* 0x000000010200780c */ /* 0x000fda0003f06270 */
[----:B------:R-:W-:Y:S05]  /*2dd0*/  @P0 BRA `(.L_x_124) ;  /* 0x0000000000740947 */ /* 0x000fea0003800000 */
[----:B------:R-:W-:Y:S02]  /*2de0*/  ISETP.GE.AND P0, PT, R2, -0x18, PT ;  /* 0xffffffe80200780c */ /* 0x000fe40003f06270 */
[----:B------:R-:W-:-:S11]  /*2df0*/  LOP3.LUT R0, R0, 0x80000000, RZ, 0xc0, !PT ;  /* 0x8000000000007812 */ /* 0x000fd600078ec0ff */
[----:B------:R-:W-:Y:S05]  /*2e00*/  @!P0 BRA `(.L_x_124) ;  /* 0x0000000000688947 */ /* 0x000fea0003800000 */
[CCC-:B------:R-:W-:Y:S01]  /*2e10*/  FFMA.RZ R7, R21.reuse, R11.reuse, R18.reuse ;  /* 0x0000000b15077223 */ /* 0x1c0fe2000000c012 */
[CCC-:B------:R-:W-:Y:S01]  /*2e20*/  FFMA.RP R10, R21.reuse, R11.reuse, R18.reuse ;  /* 0x0000000b150a7223 */ /* 0x1c0fe20000008012 */
[----:B------:R-:W-:Y:S01]  /*2e30*/  FFMA.RM R21, R21, R11, R18 ;  /* 0x0000000b15157223 */ /* 0x000fe20000004012 */
[C---:B------:R-:W-:Y:S02]  /*2e40*/  IADD3 R11, PT, PT, R2.reuse, 0x20, RZ ;  /* 0x00000020020b7810 */ /* 0x040fe40007ffe0ff */
[----:B------:R-:W-:Y:S02]  /*2e50*/  LOP3.LUT R7, R7, 0x7fffff, RZ, 0xc0, !PT ;  /* 0x007fffff07077812 */ /* 0x000fe400078ec0ff */
[C---:B------:R-:W-:Y:S02]  /*2e60*/  ISETP.NE.AND P3, PT, R2.reuse, RZ, PT ;  /* 0x000000ff0200720c */ /* 0x040fe40003f65270 */
[----:B------:R-:W-:Y:S02]  /*2e70*/  LOP3.LUT R18, R7, 0x800000, RZ, 0xfc, !PT ;  /* 0x0080000007127812 */ /* 0x000fe400078efcff */
[----:B------:R-:W-:-:S02]  /*2e80*/  ISETP.NE.AND P1, PT, R2, RZ, PT ;  /* 0x000000ff0200720c */ /* 0x000fc40003f25270 */
[----:B------:R-:W-:Y:S02]  /*2e90*/  IADD3 R2, PT, PT, -R2, RZ, RZ ;  /* 0x000000ff02027210 */ /* 0x000fe40007ffe1ff */
[----:B------:R-:W-:Y:S02]  /*2ea0*/  SHF.L.U32 R11, R18, R11, RZ ;  /* 0x0000000b120b7219 */ /* 0x000fe400000006ff */
[----:B------:R-:W-:Y:S02]  /*2eb0*/  FSETP.NEU.FTZ.AND P0, PT, R10, R21, PT ;  /* 0x000000150a00720b */ /* 0x000fe40003f1d000 */
[----:B------:R-:W-:Y:S02]  /*2ec0*/  SEL R7, R2, RZ, P3 ;  /* 0x000000ff02077207 */ /* 0x000fe40001800000 */
[----:B------:R-:W-:Y:S02]  /*2ed0*/  ISETP.NE.AND P1, PT, R11, RZ, P1 ;  /* 0x000000ff0b00720c */ /* 0x000fe40000f25270 */
[----:B------:R-:W-:-:S02]  /*2ee0*/  SHF.R.U32.HI R11, RZ, R7, R18 ;  /* 0x00000007ff0b7219 */ /* 0x000fc40000011612 */
[----:B------:R-:W-:Y:S02]  /*2ef0*/  PLOP3.LUT P0, PT, P0, P1, PT, 0xf8, 0x8f ;  /* 0x00000000008f781c */ /* 0x000fe40000703f70 */
[----:B------:R-:W-:Y:S02]  /*2f00*/  SHF.R.U32.HI R7, RZ, 0x1, R11 ;  /* 0x00000001ff077819 */ /* 0x000fe4000001160b */
[----:B------:R-:W-:-:S04]  /*2f10*/  SEL R2, RZ, 0x1, !P0 ;  /* 0x00000001ff027807 */ /* 0x000fc80004000000 */
[----:B------:R-:W-:-:S04]  /*2f20*/  LOP3.LUT R2, R2, 0x1, R7, 0xf8, !PT ;  /* 0x0000000102027812 */ /* 0x000fc800078ef807 */
[----:B------:R-:W-:-:S05]  /*2f30*/  LOP3.LUT R2, R2, R11, RZ, 0xc0, !PT ;  /* 0x0000000b02027212 */ /* 0x000fca00078ec0ff */
[----:B------:R-:W-:-:S05]  /*2f40*/  IMAD.IADD R7, R7, 0x1, R2 ;  /* 0x0000000107077824 */ /* 0x000fca00078e0202 */
[----:B------:R-:W-:Y:S01]  /*2f50*/  LOP3.LUT R0, R7, R0, RZ, 0xfc, !PT ;  /* 0x0000000007007212 */ /* 0x000fe200078efcff */
[----:B------:R-:W-:Y:S06]  /*2f60*/  BRA `(.L_x_124) ;  /* 0x0000000000107947 */ /* 0x000fec0003800000 */
.L_x_123:
[----:B------:R-:W-:-:S04]  /*2f70*/  LOP3.LUT R0, R0, 0x80000000, RZ, 0xc0, !PT ;  /* 0x8000000000007812 */ /* 0x000fc800078ec0ff */
[----:B------:R-:W-:Y:S01]  /*2f80*/  LOP3.LUT R0, R0, 0x7f800000, RZ, 0xfc, !PT ;  /* 0x7f80000000007812 */ /* 0x000fe200078efcff */
[----:B------:R-:W-:Y:S06]  /*2f90*/  BRA `(.L_x_124) ;  /* 0x0000000000047947 */ /* 0x000fec0003800000 */
.L_x_122:
[----:B------:R-:W-:-:S07]  /*2fa0*/  LEA R0, R7, R0, 0x17 ;  /* 0x0000000007007211 */ /* 0x000fce00078eb8ff */
.L_x_124:
[----:B------:R-:W-:Y:S05]  /*2fb0*/  BSYNC.RECONVERGENT B3 ;  /* 0x0000000000037941 */ /* 0x000fea0003800200 */
.L_x_121:
[----:B------:R-:W-:Y:S05]  /*2fc0*/  BRA `(.L_x_125) ;  /* 0x0000000000207947 */ /* 0x000fea0003800000 */
.L_x_120:
[----:B------:R-:W-:-:S04]  /*2fd0*/  LOP3.LUT R0, R19, 0x80000000, R0, 0x48, !PT ;  /* 0x8000000013007812 */ /* 0x000fc800078e4800 */
[----:B------:R-:W-:Y:S01]  /*2fe0*/  LOP3.LUT R0, R0, 0x7f800000, RZ, 0xfc, !PT ;  /* 0x7f80000000007812 */ /* 0x000fe200078efcff */
[----:B------:R-:W-:Y:S06]  /*2ff0*/  BRA `(.L_x_125) ;  /* 0x0000000000147947 */ /* 0x000fec0003800000 */
.L_x_119:
[----:B------:R-:W-:Y:S01]  /*3000*/  LOP3.LUT R0, R19, 0x80000000, R0, 0x48, !PT ;  /* 0x8000000013007812 */ /* 0x000fe200078e4800 */
[----:B------:R-:W-:Y:S06]  /*3010*/  BRA `(.L_x_125) ;  /* 0x00000000000c7947 */ /* 0x000fec0003800000 */
.L_x_118:
[----:B------:R-:W0:Y:S01]  /*3020*/  MUFU.RSQ R0, -QNAN ;  /* 0xffc0000000007908 */ /* 0x000e220000001400 */
[----:B------:R-:W-:Y:S05]  /*3030*/  BRA `(.L_x_125) ;  /* 0x0000000000047947 */ /* 0x000fea0003800000 */
.L_x_117:
[----:B------:R-:W-:-:S07]  /*3040*/  FADD.FTZ R0, R0, R3 ;  /* 0x0000000300007221 */ /* 0x000fce0000010000 */
.L_x_125:
[----:B------:R-:W-:Y:S05]  /*3050*/  BSYNC.RECONVERGENT B2 ;  /* 0x0000000000027941 */ /* 0x000fea0003800200 */
.L_x_115:
[----:B------:R-:W-:-:S04]  /*3060*/  HFMA2 R7, -RZ, RZ, 0, 0 ;  /* 0x00000000ff077431 */ /* 0x000fc800000001ff */
[----:B0-----:R-:W-:Y:S05]  /*3070*/  RET.REL.NODEC R6 `(_Z7softmaxPfS_i) ;  /* 0xffffffcc06e07950 */ /* 0x001fea0003c3ffff */
.L_x_126:
[----:B------:R-:W-:-:S00]  /*3080*/  BRA `(.L_x_126) ;  /* 0xfffffffc00fc7947 */ /* 0x000fc0000383ffff */
[----:B------:R-:W-:-:S00]  /*3090*/  NOP ;  /* 0x0000000000007918 */ /* 0x000fc00000000000 */
        /* <DEDUP_REMOVED lines=14> */
.L_x_127:


//--------------------- .nv.shared._Z7softmaxPfS_i --------------------------
	.section	.nv.shared._Z7softmaxPfS_i,"aw",@nobits
	.sectionflags	@""
	.align	4
.nv.shared._Z7softmaxPfS_i:
	.zero		1280


//--------------------- .nv.shared.reserved.0     --------------------------
	.section	.nv.shared.reserved.0,"aw",@nobits
	.weak		__nv_reservedSMEM_offset_0_alias
	.size		__nv_reservedSMEM_offset_0_alias, 0, 64
	.other		__nv_reservedSMEM_offset_0_alias,@"STO_CUDA_RESERVED_SHARED STV_DEFAULT"
__nv_reservedSMEM_offset_0_alias:
	.zero		0
	.zero		64


//--------------------- .nv.constant0._Z7softmaxPfS_i --------------------------
	.section	.nv.constant0._Z7softmaxPfS_i,"a",@progbits
	.sectionflags	@""
	.align	4
.nv.constant0._Z7softmaxPfS_i:
	.zero		916


//--------------------- SYMBOLS --------------------------

	.type		.nv.reservedSmem.offset0,@object
	.size		.nv.reservedSmem.offset0,0x4
	.type		.nv.reservedSmem.cap,@object
	.size		.nv.reservedSmem.cap,0x4
